//
// Generated by NVIDIA NVVM Compiler
//
// Compiler Build ID: CL-36424714
// Cuda compilation tools, release 13.0, V13.0.88
// Based on NVVM 20.0.0
//

.version 9.0
.target sm_100
.address_size 64

	// .globl	_Z6Phase1Piii
// _ZZ6Phase1PiiiE6shared has been demoted
// _ZZ6Phase2PiiiE5pivot has been demoted
// _ZZ6Phase2PiiiE3row has been demoted
// _ZZ6Phase2PiiiE3col has been demoted
// _ZZ6Phase3PiiiE5pivot has been demoted
// _ZZ6Phase3PiiiE3row has been demoted
// _ZZ6Phase3PiiiE3col has been demoted

.visible .entry _Z6Phase1Piii(
	.param .u64 .ptr .align 1 _Z6Phase1Piii_param_0,
	.param .u32 _Z6Phase1Piii_param_1,
	.param .u32 _Z6Phase1Piii_param_2
)
{
	.reg .pred 	%p<2>;
	.reg .b32 	%r<674>;
	.reg .b64 	%rd<7>;
	// demoted variable
	.shared .align 4 .b8 _ZZ6Phase1PiiiE6shared[16384];
	ld.param.u64 	%rd3, [_Z6Phase1Piii_param_0];
	ld.param.u32 	%r7, [_Z6Phase1Piii_param_1];
	ld.param.u32 	%r8, [_Z6Phase1Piii_param_2];
	cvta.to.global.u64 	%rd4, %rd3;
	mov.u32 	%r1, %tid.x;
	mov.u32 	%r9, %tid.y;
	shl.b32 	%r10, %r7, 6;
	add.s32 	%r11, %r10, %r1;
	add.s32 	%r12, %r10, %r9;
	mad.lo.s32 	%r13, %r12, %r8, %r11;
	mul.wide.s32 	%rd5, %r13, 4;
	add.s64 	%rd1, %rd4, %rd5;
	ld.global.u32 	%r14, [%rd1];
	shl.b32 	%r15, %r9, 8;
	mov.u32 	%r16, _ZZ6Phase1PiiiE6shared;
	add.s32 	%r2, %r16, %r15;
	shl.b32 	%r17, %r1, 2;
	add.s32 	%r3, %r2, %r17;
	st.shared.u32 	[%r3], %r14;
	shl.b32 	%r18, %r8, 5;
	mul.wide.s32 	%rd6, %r18, 4;
	add.s64 	%rd2, %rd1, %rd6;
	ld.global.u32 	%r19, [%rd2];
	st.shared.u32 	[%r3+8192], %r19;
	ld.global.u32 	%r20, [%rd1+128];
	st.shared.u32 	[%r3+128], %r20;
	ld.global.u32 	%r21, [%rd2+128];
	st.shared.u32 	[%r3+8320], %r21;
	bar.sync 	0;
	mov.b32 	%r673, 0;
$L__BB0_1:
	.pragma "nounroll";
	ld.shared.u32 	%r22, [%r3];
	shl.b32 	%r23, %r673, 2;
	add.s32 	%r24, %r2, %r23;
	ld.shared.u32 	%r25, [%r24];
	shl.b32 	%r26, %r673, 8;
	add.s32 	%r28, %r16, %r26;
	add.s32 	%r30, %r28, %r17;
	ld.shared.u32 	%r31, [%r30];
	add.s32 	%r32, %r31, %r25;
	min.s32 	%r33, %r22, %r32;
	st.shared.u32 	[%r3], %r33;
	ld.shared.u32 	%r34, [%r3+8192];
	ld.shared.u32 	%r35, [%r24+8192];
	ld.shared.u32 	%r36, [%r30];
	add.s32 	%r37, %r36, %r35;
	min.s32 	%r38, %r34, %r37;
	st.shared.u32 	[%r3+8192], %r38;
	ld.shared.u32 	%r39, [%r3+128];
	ld.shared.u32 	%r40, [%r24];
	ld.shared.u32 	%r41, [%r30+128];
	add.s32 	%r42, %r41, %r40;
	min.s32 	%r43, %r39, %r42;
	st.shared.u32 	[%r3+128], %r43;
	ld.shared.u32 	%r44, [%r3+8320];
	ld.shared.u32 	%r45, [%r24+8192];
	ld.shared.u32 	%r46, [%r30+128];
	add.s32 	%r47, %r46, %r45;
	min.s32 	%r48, %r44, %r47;
	st.shared.u32 	[%r3+8320], %r48;
	bar.sync 	0;
	ld.shared.u32 	%r49, [%r3];
	ld.shared.u32 	%r50, [%r24+4];
	ld.shared.u32 	%r51, [%r30+256];
	add.s32 	%r52, %r51, %r50;
	min.s32 	%r53, %r49, %r52;
	st.shared.u32 	[%r3], %r53;
	ld.shared.u32 	%r54, [%r3+8192];
	ld.shared.u32 	%r55, [%r24+8196];
	ld.shared.u32 	%r56, [%r30+256];
	add.s32 	%r57, %r56, %r55;
	min.s32 	%r58, %r54, %r57;
	st.shared.u32 	[%r3+8192], %r58;
	ld.shared.u32 	%r59, [%r3+128];
	ld.shared.u32 	%r60, [%r24+4];
	ld.shared.u32 	%r61, [%r30+384];
	add.s32 	%r62, %r61, %r60;
	min.s32 	%r63, %r59, %r62;
	st.shared.u32 	[%r3+128], %r63;
	ld.shared.u32 	%r64, [%r3+8320];
	ld.shared.u32 	%r65, [%r24+8196];
	ld.shared.u32 	%r66, [%r30+384];
	add.s32 	%r67, %r66, %r65;
	min.s32 	%r68, %r64, %r67;
	st.shared.u32 	[%r3+8320], %r68;
	bar.sync 	0;
	ld.shared.u32 	%r69, [%r3];
	ld.shared.u32 	%r70, [%r24+8];
	ld.shared.u32 	%r71, [%r30+512];
	add.s32 	%r72, %r71, %r70;
	min.s32 	%r73, %r69, %r72;
	st.shared.u32 	[%r3], %r73;
	ld.shared.u32 	%r74, [%r3+8192];
	ld.shared.u32 	%r75, [%r24+8200];
	ld.shared.u32 	%r76, [%r30+512];
	add.s32 	%r77, %r76, %r75;
	min.s32 	%r78, %r74, %r77;
	st.shared.u32 	[%r3+8192], %r78;
	ld.shared.u32 	%r79, [%r3+128];
	ld.shared.u32 	%r80, [%r24+8];
	ld.shared.u32 	%r81, [%r30+640];
	add.s32 	%r82, %r81, %r80;
	min.s32 	%r83, %r79, %r82;
	st.shared.u32 	[%r3+128], %r83;
	ld.shared.u32 	%r84, [%r3+8320];
	ld.shared.u32 	%r85, [%r24+8200];
	ld.shared.u32 	%r86, [%r30+640];
	add.s32 	%r87, %r86, %r85;
	min.s32 	%r88, %r84, %r87;
	st.shared.u32 	[%r3+8320], %r88;
	bar.sync 	0;
	ld.shared.u32 	%r89, [%r3];
	ld.shared.u32 	%r90, [%r24+12];
	ld.shared.u32 	%r91, [%r30+768];
	add.s32 	%r92, %r91, %r90;
	min.s32 	%r93, %r89, %r92;
	st.shared.u32 	[%r3], %r93;
	ld.shared.u32 	%r94, [%r3+8192];
	ld.shared.u32 	%r95, [%r24+8204];
	ld.shared.u32 	%r96, [%r30+768];
	add.s32 	%r97, %r96, %r95;
	min.s32 	%r98, %r94, %r97;
	st.shared.u32 	[%r3+8192], %r98;
	ld.shared.u32 	%r99, [%r3+128];
	ld.shared.u32 	%r100, [%r24+12];
	ld.shared.u32 	%r101, [%r30+896];
	add.s32 	%r102, %r101, %r100;
	min.s32 	%r103, %r99, %r102;
	st.shared.u32 	[%r3+128], %r103;
	ld.shared.u32 	%r104, [%r3+8320];
	ld.shared.u32 	%r105, [%r24+8204];
	ld.shared.u32 	%r106, [%r30+896];
	add.s32 	%r107, %r106, %r105;
	min.s32 	%r108, %r104, %r107;
	st.shared.u32 	[%r3+8320], %r108;
	bar.sync 	0;
	ld.shared.u32 	%r109, [%r3];
	ld.shared.u32 	%r110, [%r24+16];
	ld.shared.u32 	%r111, [%r30+1024];
	add.s32 	%r112, %r111, %r110;
	min.s32 	%r113, %r109, %r112;
	st.shared.u32 	[%r3], %r113;
	ld.shared.u32 	%r114, [%r3+8192];
	ld.shared.u32 	%r115, [%r24+8208];
	ld.shared.u32 	%r116, [%r30+1024];
	add.s32 	%r117, %r116, %r115;
	min.s32 	%r118, %r114, %r117;
	st.shared.u32 	[%r3+8192], %r118;
	ld.shared.u32 	%r119, [%r3+128];
	ld.shared.u32 	%r120, [%r24+16];
	ld.shared.u32 	%r121, [%r30+1152];
	add.s32 	%r122, %r121, %r120;
	min.s32 	%r123, %r119, %r122;
	st.shared.u32 	[%r3+128], %r123;
	ld.shared.u32 	%r124, [%r3+8320];
	ld.shared.u32 	%r125, [%r24+8208];
	ld.shared.u32 	%r126, [%r30+1152];
	add.s32 	%r127, %r126, %r125;
	min.s32 	%r128, %r124, %r127;
	st.shared.u32 	[%r3+8320], %r128;
	bar.sync 	0;
	ld.shared.u32 	%r129, [%r3];
	ld.shared.u32 	%r130, [%r24+20];
	ld.shared.u32 	%r131, [%r30+1280];
	add.s32 	%r132, %r131, %r130;
	min.s32 	%r133, %r129, %r132;
	st.shared.u32 	[%r3], %r133;
	ld.shared.u32 	%r134, [%r3+8192];
	ld.shared.u32 	%r135, [%r24+8212];
	ld.shared.u32 	%r136, [%r30+1280];
	add.s32 	%r137, %r136, %r135;
	min.s32 	%r138, %r134, %r137;
	st.shared.u32 	[%r3+8192], %r138;
	ld.shared.u32 	%r139, [%r3+128];
	ld.shared.u32 	%r140, [%r24+20];
	ld.shared.u32 	%r141, [%r30+1408];
	add.s32 	%r142, %r141, %r140;
	min.s32 	%r143, %r139, %r142;
	st.shared.u32 	[%r3+128], %r143;
	ld.shared.u32 	%r144, [%r3+8320];
	ld.shared.u32 	%r145, [%r24+8212];
	ld.shared.u32 	%r146, [%r30+1408];
	add.s32 	%r147, %r146, %r145;
	min.s32 	%r148, %r144, %r147;
	st.shared.u32 	[%r3+8320], %r148;
	bar.sync 	0;
	ld.shared.u32 	%r149, [%r3];
	ld.shared.u32 	%r150, [%r24+24];
	ld.shared.u32 	%r151, [%r30+1536];
	add.s32 	%r152, %r151, %r150;
	min.s32 	%r153, %r149, %r152;
	st.shared.u32 	[%r3], %r153;
	ld.shared.u32 	%r154, [%r3+8192];
	ld.shared.u32 	%r155, [%r24+8216];
	ld.shared.u32 	%r156, [%r30+1536];
	add.s32 	%r157, %r156, %r155;
	min.s32 	%r158, %r154, %r157;
	st.shared.u32 	[%r3+8192], %r158;
	ld.shared.u32 	%r159, [%r3+128];
	ld.shared.u32 	%r160, [%r24+24];
	ld.shared.u32 	%r161, [%r30+1664];
	add.s32 	%r162, %r161, %r160;
	min.s32 	%r163, %r159, %r162;
	st.shared.u32 	[%r3+128], %r163;
	ld.shared.u32 	%r164, [%r3+8320];
	ld.shared.u32 	%r165, [%r24+8216];
	ld.shared.u32 	%r166, [%r30+1664];
	add.s32 	%r167, %r166, %r165;
	min.s32 	%r168, %r164, %r167;
	st.shared.u32 	[%r3+8320], %r168;
	bar.sync 	0;
	ld.shared.u32 	%r169, [%r3];
	ld.shared.u32 	%r170, [%r24+28];
	ld.shared.u32 	%r171, [%r30+1792];
	add.s32 	%r172, %r171, %r170;
	min.s32 	%r173, %r169, %r172;
	st.shared.u32 	[%r3], %r173;
	ld.shared.u32 	%r174, [%r3+8192];
	ld.shared.u32 	%r175, [%r24+8220];
	ld.shared.u32 	%r176, [%r30+1792];
	add.s32 	%r177, %r176, %r175;
	min.s32 	%r178, %r174, %r177;
	st.shared.u32 	[%r3+8192], %r178;
	ld.shared.u32 	%r179, [%r3+128];
	ld.shared.u32 	%r180, [%r24+28];
	ld.shared.u32 	%r181, [%r30+1920];
	add.s32 	%r182, %r181, %r180;
	min.s32 	%r183, %r179, %r182;
	st.shared.u32 	[%r3+128], %r183;
	ld.shared.u32 	%r184, [%r3+8320];
	ld.shared.u32 	%r185, [%r24+8220];
	ld.shared.u32 	%r186, [%r30+1920];
	add.s32 	%r187, %r186, %r185;
	min.s32 	%r188, %r184, %r187;
	st.shared.u32 	[%r3+8320], %r188;
	bar.sync 	0;
	ld.shared.u32 	%r189, [%r3];
	ld.shared.u32 	%r190, [%r24+32];
	ld.shared.u32 	%r191, [%r30+2048];
	add.s32 	%r192, %r191, %r190;
	min.s32 	%r193, %r189, %r192;
	st.shared.u32 	[%r3], %r193;
	ld.shared.u32 	%r194, [%r3+8192];
	ld.shared.u32 	%r195, [%r24+8224];
	ld.shared.u32 	%r196, [%r30+2048];
	add.s32 	%r197, %r196, %r195;
	min.s32 	%r198, %r194, %r197;
	st.shared.u32 	[%r3+8192], %r198;
	ld.shared.u32 	%r199, [%r3+128];
	ld.shared.u32 	%r200, [%r24+32];
	ld.shared.u32 	%r201, [%r30+2176];
	add.s32 	%r202, %r201, %r200;
	min.s32 	%r203, %r199, %r202;
	st.shared.u32 	[%r3+128], %r203;
	ld.shared.u32 	%r204, [%r3+8320];
	ld.shared.u32 	%r205, [%r24+8224];
	ld.shared.u32 	%r206, [%r30+2176];
	add.s32 	%r207, %r206, %r205;
	min.s32 	%r208, %r204, %r207;
	st.shared.u32 	[%r3+8320], %r208;
	bar.sync 	0;
	ld.shared.u32 	%r209, [%r3];
	ld.shared.u32 	%r210, [%r24+36];
	ld.shared.u32 	%r211, [%r30+2304];
	add.s32 	%r212, %r211, %r210;
	min.s32 	%r213, %r209, %r212;
	st.shared.u32 	[%r3], %r213;
	ld.shared.u32 	%r214, [%r3+8192];
	ld.shared.u32 	%r215, [%r24+8228];
	ld.shared.u32 	%r216, [%r30+2304];
	add.s32 	%r217, %r216, %r215;
	min.s32 	%r218, %r214, %r217;
	st.shared.u32 	[%r3+8192], %r218;
	ld.shared.u32 	%r219, [%r3+128];
	ld.shared.u32 	%r220, [%r24+36];
	ld.shared.u32 	%r221, [%r30+2432];
	add.s32 	%r222, %r221, %r220;
	min.s32 	%r223, %r219, %r222;
	st.shared.u32 	[%r3+128], %r223;
	ld.shared.u32 	%r224, [%r3+8320];
	ld.shared.u32 	%r225, [%r24+8228];
	ld.shared.u32 	%r226, [%r30+2432];
	add.s32 	%r227, %r226, %r225;
	min.s32 	%r228, %r224, %r227;
	st.shared.u32 	[%r3+8320], %r228;
	bar.sync 	0;
	ld.shared.u32 	%r229, [%r3];
	ld.shared.u32 	%r230, [%r24+40];
	ld.shared.u32 	%r231, [%r30+2560];
	add.s32 	%r232, %r231, %r230;
	min.s32 	%r233, %r229, %r232;
	st.shared.u32 	[%r3], %r233;
	ld.shared.u32 	%r234, [%r3+8192];
	ld.shared.u32 	%r235, [%r24+8232];
	ld.shared.u32 	%r236, [%r30+2560];
	add.s32 	%r237, %r236, %r235;
	min.s32 	%r238, %r234, %r237;
	st.shared.u32 	[%r3+8192], %r238;
	ld.shared.u32 	%r239, [%r3+128];
	ld.shared.u32 	%r240, [%r24+40];
	ld.shared.u32 	%r241, [%r30+2688];
	add.s32 	%r242, %r241, %r240;
	min.s32 	%r243, %r239, %r242;
	st.shared.u32 	[%r3+128], %r243;
	ld.shared.u32 	%r244, [%r3+8320];
	ld.shared.u32 	%r245, [%r24+8232];
	ld.shared.u32 	%r246, [%r30+2688];
	add.s32 	%r247, %r246, %r245;
	min.s32 	%r248, %r244, %r247;
	st.shared.u32 	[%r3+8320], %r248;
	bar.sync 	0;
	ld.shared.u32 	%r249, [%r3];
	ld.shared.u32 	%r250, [%r24+44];
	ld.shared.u32 	%r251, [%r30+2816];
	add.s32 	%r252, %r251, %r250;
	min.s32 	%r253, %r249, %r252;
	st.shared.u32 	[%r3], %r253;
	ld.shared.u32 	%r254, [%r3+8192];
	ld.shared.u32 	%r255, [%r24+8236];
	ld.shared.u32 	%r256, [%r30+2816];
	add.s32 	%r257, %r256, %r255;
	min.s32 	%r258, %r254, %r257;
	st.shared.u32 	[%r3+8192], %r258;
	ld.shared.u32 	%r259, [%r3+128];
	ld.shared.u32 	%r260, [%r24+44];
	ld.shared.u32 	%r261, [%r30+2944];
	add.s32 	%r262, %r261, %r260;
	min.s32 	%r263, %r259, %r262;
	st.shared.u32 	[%r3+128], %r263;
	ld.shared.u32 	%r264, [%r3+8320];
	ld.shared.u32 	%r265, [%r24+8236];
	ld.shared.u32 	%r266, [%r30+2944];
	add.s32 	%r267, %r266, %r265;
	min.s32 	%r268, %r264, %r267;
	st.shared.u32 	[%r3+8320], %r268;
	bar.sync 	0;
	ld.shared.u32 	%r269, [%r3];
	ld.shared.u32 	%r270, [%r24+48];
	ld.shared.u32 	%r271, [%r30+3072];
	add.s32 	%r272, %r271, %r270;
	min.s32 	%r273, %r269, %r272;
	st.shared.u32 	[%r3], %r273;
	ld.shared.u32 	%r274, [%r3+8192];
	ld.shared.u32 	%r275, [%r24+8240];
	ld.shared.u32 	%r276, [%r30+3072];
	add.s32 	%r277, %r276, %r275;
	min.s32 	%r278, %r274, %r277;
	st.shared.u32 	[%r3+8192], %r278;
	ld.shared.u32 	%r279, [%r3+128];
	ld.shared.u32 	%r280, [%r24+48];
	ld.shared.u32 	%r281, [%r30+3200];
	add.s32 	%r282, %r281, %r280;
	min.s32 	%r283, %r279, %r282;
	st.shared.u32 	[%r3+128], %r283;
	ld.shared.u32 	%r284, [%r3+8320];
	ld.shared.u32 	%r285, [%r24+8240];
	ld.shared.u32 	%r286, [%r30+3200];
	add.s32 	%r287, %r286, %r285;
	min.s32 	%r288, %r284, %r287;
	st.shared.u32 	[%r3+8320], %r288;
	bar.sync 	0;
	ld.shared.u32 	%r289, [%r3];
	ld.shared.u32 	%r290, [%r24+52];
	ld.shared.u32 	%r291, [%r30+3328];
	add.s32 	%r292, %r291, %r290;
	min.s32 	%r293, %r289, %r292;
	st.shared.u32 	[%r3], %r293;
	ld.shared.u32 	%r294, [%r3+8192];
	ld.shared.u32 	%r295, [%r24+8244];
	ld.shared.u32 	%r296, [%r30+3328];
	add.s32 	%r297, %r296, %r295;
	min.s32 	%r298, %r294, %r297;
	st.shared.u32 	[%r3+8192], %r298;
	ld.shared.u32 	%r299, [%r3+128];
	ld.shared.u32 	%r300, [%r24+52];
	ld.shared.u32 	%r301, [%r30+3456];
	add.s32 	%r302, %r301, %r300;
	min.s32 	%r303, %r299, %r302;
	st.shared.u32 	[%r3+128], %r303;
	ld.shared.u32 	%r304, [%r3+8320];
	ld.shared.u32 	%r305, [%r24+8244];
	ld.shared.u32 	%r306, [%r30+3456];
	add.s32 	%r307, %r306, %r305;
	min.s32 	%r308, %r304, %r307;
	st.shared.u32 	[%r3+8320], %r308;
	bar.sync 	0;
	ld.shared.u32 	%r309, [%r3];
	ld.shared.u32 	%r310, [%r24+56];
	ld.shared.u32 	%r311, [%r30+3584];
	add.s32 	%r312, %r311, %r310;
	min.s32 	%r313, %r309, %r312;
	st.shared.u32 	[%r3], %r313;
	ld.shared.u32 	%r314, [%r3+8192];
	ld.shared.u32 	%r315, [%r24+8248];
	ld.shared.u32 	%r316, [%r30+3584];
	add.s32 	%r317, %r316, %r315;
	min.s32 	%r318, %r314, %r317;
	st.shared.u32 	[%r3+8192], %r318;
	ld.shared.u32 	%r319, [%r3+128];
	ld.shared.u32 	%r320, [%r24+56];
	ld.shared.u32 	%r321, [%r30+3712];
	add.s32 	%r322, %r321, %r320;
	min.s32 	%r323, %r319, %r322;
	st.shared.u32 	[%r3+128], %r323;
	ld.shared.u32 	%r324, [%r3+8320];
	ld.shared.u32 	%r325, [%r24+8248];
	ld.shared.u32 	%r326, [%r30+3712];
	add.s32 	%r327, %r326, %r325;
	min.s32 	%r328, %r324, %r327;
	st.shared.u32 	[%r3+8320], %r328;
	bar.sync 	0;
	ld.shared.u32 	%r329, [%r3];
	ld.shared.u32 	%r330, [%r24+60];
	ld.shared.u32 	%r331, [%r30+3840];
	add.s32 	%r332, %r331, %r330;
	min.s32 	%r333, %r329, %r332;
	st.shared.u32 	[%r3], %r333;
	ld.shared.u32 	%r334, [%r3+8192];
	ld.shared.u32 	%r335, [%r24+8252];
	ld.shared.u32 	%r336, [%r30+3840];
	add.s32 	%r337, %r336, %r335;
	min.s32 	%r338, %r334, %r337;
	st.shared.u32 	[%r3+8192], %r338;
	ld.shared.u32 	%r339, [%r3+128];
	ld.shared.u32 	%r340, [%r24+60];
	ld.shared.u32 	%r341, [%r30+3968];
	add.s32 	%r342, %r341, %r340;
	min.s32 	%r343, %r339, %r342;
	st.shared.u32 	[%r3+128], %r343;
	ld.shared.u32 	%r344, [%r3+8320];
	ld.shared.u32 	%r345, [%r24+8252];
	ld.shared.u32 	%r346, [%r30+3968];
	add.s32 	%r347, %r346, %r345;
	min.s32 	%r348, %r344, %r347;
	st.shared.u32 	[%r3+8320], %r348;
	bar.sync 	0;
	ld.shared.u32 	%r349, [%r3];
	ld.shared.u32 	%r350, [%r24+64];
	ld.shared.u32 	%r351, [%r30+4096];
	add.s32 	%r352, %r351, %r350;
	min.s32 	%r353, %r349, %r352;
	st.shared.u32 	[%r3], %r353;
	ld.shared.u32 	%r354, [%r3+8192];
	ld.shared.u32 	%r355, [%r24+8256];
	ld.shared.u32 	%r356, [%r30+4096];
	add.s32 	%r357, %r356, %r355;
	min.s32 	%r358, %r354, %r357;
	st.shared.u32 	[%r3+8192], %r358;
	ld.shared.u32 	%r359, [%r3+128];
	ld.shared.u32 	%r360, [%r24+64];
	ld.shared.u32 	%r361, [%r30+4224];
	add.s32 	%r362, %r361, %r360;
	min.s32 	%r363, %r359, %r362;
	st.shared.u32 	[%r3+128], %r363;
	ld.shared.u32 	%r364, [%r3+8320];
	ld.shared.u32 	%r365, [%r24+8256];
	ld.shared.u32 	%r366, [%r30+4224];
	add.s32 	%r367, %r366, %r365;
	min.s32 	%r368, %r364, %r367;
	st.shared.u32 	[%r3+8320], %r368;
	bar.sync 	0;
	ld.shared.u32 	%r369, [%r3];
	ld.shared.u32 	%r370, [%r24+68];
	ld.shared.u32 	%r371, [%r30+4352];
	add.s32 	%r372, %r371, %r370;
	min.s32 	%r373, %r369, %r372;
	st.shared.u32 	[%r3], %r373;
	ld.shared.u32 	%r374, [%r3+8192];
	ld.shared.u32 	%r375, [%r24+8260];
	ld.shared.u32 	%r376, [%r30+4352];
	add.s32 	%r377, %r376, %r375;
	min.s32 	%r378, %r374, %r377;
	st.shared.u32 	[%r3+8192], %r378;
	ld.shared.u32 	%r379, [%r3+128];
	ld.shared.u32 	%r380, [%r24+68];
	ld.shared.u32 	%r381, [%r30+4480];
	add.s32 	%r382, %r381, %r380;
	min.s32 	%r383, %r379, %r382;
	st.shared.u32 	[%r3+128], %r383;
	ld.shared.u32 	%r384, [%r3+8320];
	ld.shared.u32 	%r385, [%r24+8260];
	ld.shared.u32 	%r386, [%r30+4480];
	add.s32 	%r387, %r386, %r385;
	min.s32 	%r388, %r384, %r387;
	st.shared.u32 	[%r3+8320], %r388;
	bar.sync 	0;
	ld.shared.u32 	%r389, [%r3];
	ld.shared.u32 	%r390, [%r24+72];
	ld.shared.u32 	%r391, [%r30+4608];
	add.s32 	%r392, %r391, %r390;
	min.s32 	%r393, %r389, %r392;
	st.shared.u32 	[%r3], %r393;
	ld.shared.u32 	%r394, [%r3+8192];
	ld.shared.u32 	%r395, [%r24+8264];
	ld.shared.u32 	%r396, [%r30+4608];
	add.s32 	%r397, %r396, %r395;
	min.s32 	%r398, %r394, %r397;
	st.shared.u32 	[%r3+8192], %r398;
	ld.shared.u32 	%r399, [%r3+128];
	ld.shared.u32 	%r400, [%r24+72];
	ld.shared.u32 	%r401, [%r30+4736];
	add.s32 	%r402, %r401, %r400;
	min.s32 	%r403, %r399, %r402;
	st.shared.u32 	[%r3+128], %r403;
	ld.shared.u32 	%r404, [%r3+8320];
	ld.shared.u32 	%r405, [%r24+8264];
	ld.shared.u32 	%r406, [%r30+4736];
	add.s32 	%r407, %r406, %r405;
	min.s32 	%r408, %r404, %r407;
	st.shared.u32 	[%r3+8320], %r408;
	bar.sync 	0;
	ld.shared.u32 	%r409, [%r3];
	ld.shared.u32 	%r410, [%r24+76];
	ld.shared.u32 	%r411, [%r30+4864];
	add.s32 	%r412, %r411, %r410;
	min.s32 	%r413, %r409, %r412;
	st.shared.u32 	[%r3], %r413;
	ld.shared.u32 	%r414, [%r3+8192];
	ld.shared.u32 	%r415, [%r24+8268];
	ld.shared.u32 	%r416, [%r30+4864];
	add.s32 	%r417, %r416, %r415;
	min.s32 	%r418, %r414, %r417;
	st.shared.u32 	[%r3+8192], %r418;
	ld.shared.u32 	%r419, [%r3+128];
	ld.shared.u32 	%r420, [%r24+76];
	ld.shared.u32 	%r421, [%r30+4992];
	add.s32 	%r422, %r421, %r420;
	min.s32 	%r423, %r419, %r422;
	st.shared.u32 	[%r3+128], %r423;
	ld.shared.u32 	%r424, [%r3+8320];
	ld.shared.u32 	%r425, [%r24+8268];
	ld.shared.u32 	%r426, [%r30+4992];
	add.s32 	%r427, %r426, %r425;
	min.s32 	%r428, %r424, %r427;
	st.shared.u32 	[%r3+8320], %r428;
	bar.sync 	0;
	ld.shared.u32 	%r429, [%r3];
	ld.shared.u32 	%r430, [%r24+80];
	ld.shared.u32 	%r431, [%r30+5120];
	add.s32 	%r432, %r431, %r430;
	min.s32 	%r433, %r429, %r432;
	st.shared.u32 	[%r3], %r433;
	ld.shared.u32 	%r434, [%r3+8192];
	ld.shared.u32 	%r435, [%r24+8272];
	ld.shared.u32 	%r436, [%r30+5120];
	add.s32 	%r437, %r436, %r435;
	min.s32 	%r438, %r434, %r437;
	st.shared.u32 	[%r3+8192], %r438;
	ld.shared.u32 	%r439, [%r3+128];
	ld.shared.u32 	%r440, [%r24+80];
	ld.shared.u32 	%r441, [%r30+5248];
	add.s32 	%r442, %r441, %r440;
	min.s32 	%r443, %r439, %r442;
	st.shared.u32 	[%r3+128], %r443;
	ld.shared.u32 	%r444, [%r3+8320];
	ld.shared.u32 	%r445, [%r24+8272];
	ld.shared.u32 	%r446, [%r30+5248];
	add.s32 	%r447, %r446, %r445;
	min.s32 	%r448, %r444, %r447;
	st.shared.u32 	[%r3+8320], %r448;
	bar.sync 	0;
	ld.shared.u32 	%r449, [%r3];
	ld.shared.u32 	%r450, [%r24+84];
	ld.shared.u32 	%r451, [%r30+5376];
	add.s32 	%r452, %r451, %r450;
	min.s32 	%r453, %r449, %r452;
	st.shared.u32 	[%r3], %r453;
	ld.shared.u32 	%r454, [%r3+8192];
	ld.shared.u32 	%r455, [%r24+8276];
	ld.shared.u32 	%r456, [%r30+5376];
	add.s32 	%r457, %r456, %r455;
	min.s32 	%r458, %r454, %r457;
	st.shared.u32 	[%r3+8192], %r458;
	ld.shared.u32 	%r459, [%r3+128];
	ld.shared.u32 	%r460, [%r24+84];
	ld.shared.u32 	%r461, [%r30+5504];
	add.s32 	%r462, %r461, %r460;
	min.s32 	%r463, %r459, %r462;
	st.shared.u32 	[%r3+128], %r463;
	ld.shared.u32 	%r464, [%r3+8320];
	ld.shared.u32 	%r465, [%r24+8276];
	ld.shared.u32 	%r466, [%r30+5504];
	add.s32 	%r467, %r466, %r465;
	min.s32 	%r468, %r464, %r467;
	st.shared.u32 	[%r3+8320], %r468;
	bar.sync 	0;
	ld.shared.u32 	%r469, [%r3];
	ld.shared.u32 	%r470, [%r24+88];
	ld.shared.u32 	%r471, [%r30+5632];
	add.s32 	%r472, %r471, %r470;
	min.s32 	%r473, %r469, %r472;
	st.shared.u32 	[%r3], %r473;
	ld.shared.u32 	%r474, [%r3+8192];
	ld.shared.u32 	%r475, [%r24+8280];
	ld.shared.u32 	%r476, [%r30+5632];
	add.s32 	%r477, %r476, %r475;
	min.s32 	%r478, %r474, %r477;
	st.shared.u32 	[%r3+8192], %r478;
	ld.shared.u32 	%r479, [%r3+128];
	ld.shared.u32 	%r480, [%r24+88];
	ld.shared.u32 	%r481, [%r30+5760];
	add.s32 	%r482, %r481, %r480;
	min.s32 	%r483, %r479, %r482;
	st.shared.u32 	[%r3+128], %r483;
	ld.shared.u32 	%r484, [%r3+8320];
	ld.shared.u32 	%r485, [%r24+8280];
	ld.shared.u32 	%r486, [%r30+5760];
	add.s32 	%r487, %r486, %r485;
	min.s32 	%r488, %r484, %r487;
	st.shared.u32 	[%r3+8320], %r488;
	bar.sync 	0;
	ld.shared.u32 	%r489, [%r3];
	ld.shared.u32 	%r490, [%r24+92];
	ld.shared.u32 	%r491, [%r30+5888];
	add.s32 	%r492, %r491, %r490;
	min.s32 	%r493, %r489, %r492;
	st.shared.u32 	[%r3], %r493;
	ld.shared.u32 	%r494, [%r3+8192];
	ld.shared.u32 	%r495, [%r24+8284];
	ld.shared.u32 	%r496, [%r30+5888];
	add.s32 	%r497, %r496, %r495;
	min.s32 	%r498, %r494, %r497;
	st.shared.u32 	[%r3+8192], %r498;
	ld.shared.u32 	%r499, [%r3+128];
	ld.shared.u32 	%r500, [%r24+92];
	ld.shared.u32 	%r501, [%r30+6016];
	add.s32 	%r502, %r501, %r500;
	min.s32 	%r503, %r499, %r502;
	st.shared.u32 	[%r3+128], %r503;
	ld.shared.u32 	%r504, [%r3+8320];
	ld.shared.u32 	%r505, [%r24+8284];
	ld.shared.u32 	%r506, [%r30+6016];
	add.s32 	%r507, %r506, %r505;
	min.s32 	%r508, %r504, %r507;
	st.shared.u32 	[%r3+8320], %r508;
	bar.sync 	0;
	ld.shared.u32 	%r509, [%r3];
	ld.shared.u32 	%r510, [%r24+96];
	ld.shared.u32 	%r511, [%r30+6144];
	add.s32 	%r512, %r511, %r510;
	min.s32 	%r513, %r509, %r512;
	st.shared.u32 	[%r3], %r513;
	ld.shared.u32 	%r514, [%r3+8192];
	ld.shared.u32 	%r515, [%r24+8288];
	ld.shared.u32 	%r516, [%r30+6144];
	add.s32 	%r517, %r516, %r515;
	min.s32 	%r518, %r514, %r517;
	st.shared.u32 	[%r3+8192], %r518;
	ld.shared.u32 	%r519, [%r3+128];
	ld.shared.u32 	%r520, [%r24+96];
	ld.shared.u32 	%r521, [%r30+6272];
	add.s32 	%r522, %r521, %r520;
	min.s32 	%r523, %r519, %r522;
	st.shared.u32 	[%r3+128], %r523;
	ld.shared.u32 	%r524, [%r3+8320];
	ld.shared.u32 	%r525, [%r24+8288];
	ld.shared.u32 	%r526, [%r30+6272];
	add.s32 	%r527, %r526, %r525;
	min.s32 	%r528, %r524, %r527;
	st.shared.u32 	[%r3+8320], %r528;
	bar.sync 	0;
	ld.shared.u32 	%r529, [%r3];
	ld.shared.u32 	%r530, [%r24+100];
	ld.shared.u32 	%r531, [%r30+6400];
	add.s32 	%r532, %r531, %r530;
	min.s32 	%r533, %r529, %r532;
	st.shared.u32 	[%r3], %r533;
	ld.shared.u32 	%r534, [%r3+8192];
	ld.shared.u32 	%r535, [%r24+8292];
	ld.shared.u32 	%r536, [%r30+6400];
	add.s32 	%r537, %r536, %r535;
	min.s32 	%r538, %r534, %r537;
	st.shared.u32 	[%r3+8192], %r538;
	ld.shared.u32 	%r539, [%r3+128];
	ld.shared.u32 	%r540, [%r24+100];
	ld.shared.u32 	%r541, [%r30+6528];
	add.s32 	%r542, %r541, %r540;
	min.s32 	%r543, %r539, %r542;
	st.shared.u32 	[%r3+128], %r543;
	ld.shared.u32 	%r544, [%r3+8320];
	ld.shared.u32 	%r545, [%r24+8292];
	ld.shared.u32 	%r546, [%r30+6528];
	add.s32 	%r547, %r546, %r545;
	min.s32 	%r548, %r544, %r547;
	st.shared.u32 	[%r3+8320], %r548;
	bar.sync 	0;
	ld.shared.u32 	%r549, [%r3];
	ld.shared.u32 	%r550, [%r24+104];
	ld.shared.u32 	%r551, [%r30+6656];
	add.s32 	%r552, %r551, %r550;
	min.s32 	%r553, %r549, %r552;
	st.shared.u32 	[%r3], %r553;
	ld.shared.u32 	%r554, [%r3+8192];
	ld.shared.u32 	%r555, [%r24+8296];
	ld.shared.u32 	%r556, [%r30+6656];
	add.s32 	%r557, %r556, %r555;
	min.s32 	%r558, %r554, %r557;
	st.shared.u32 	[%r3+8192], %r558;
	ld.shared.u32 	%r559, [%r3+128];
	ld.shared.u32 	%r560, [%r24+104];
	ld.shared.u32 	%r561, [%r30+6784];
	add.s32 	%r562, %r561, %r560;
	min.s32 	%r563, %r559, %r562;
	st.shared.u32 	[%r3+128], %r563;
	ld.shared.u32 	%r564, [%r3+8320];
	ld.shared.u32 	%r565, [%r24+8296];
	ld.shared.u32 	%r566, [%r30+6784];
	add.s32 	%r567, %r566, %r565;
	min.s32 	%r568, %r564, %r567;
	st.shared.u32 	[%r3+8320], %r568;
	bar.sync 	0;
	ld.shared.u32 	%r569, [%r3];
	ld.shared.u32 	%r570, [%r24+108];
	ld.shared.u32 	%r571, [%r30+6912];
	add.s32 	%r572, %r571, %r570;
	min.s32 	%r573, %r569, %r572;
	st.shared.u32 	[%r3], %r573;
	ld.shared.u32 	%r574, [%r3+8192];
	ld.shared.u32 	%r575, [%r24+8300];
	ld.shared.u32 	%r576, [%r30+6912];
	add.s32 	%r577, %r576, %r575;
	min.s32 	%r578, %r574, %r577;
	st.shared.u32 	[%r3+8192], %r578;
	ld.shared.u32 	%r579, [%r3+128];
	ld.shared.u32 	%r580, [%r24+108];
	ld.shared.u32 	%r581, [%r30+7040];
	add.s32 	%r582, %r581, %r580;
	min.s32 	%r583, %r579, %r582;
	st.shared.u32 	[%r3+128], %r583;
	ld.shared.u32 	%r584, [%r3+8320];
	ld.shared.u32 	%r585, [%r24+8300];
	ld.shared.u32 	%r586, [%r30+7040];
	add.s32 	%r587, %r586, %r585;
	min.s32 	%r588, %r584, %r587;
	st.shared.u32 	[%r3+8320], %r588;
	bar.sync 	0;
	ld.shared.u32 	%r589, [%r3];
	ld.shared.u32 	%r590, [%r24+112];
	ld.shared.u32 	%r591, [%r30+7168];
	add.s32 	%r592, %r591, %r590;
	min.s32 	%r593, %r589, %r592;
	st.shared.u32 	[%r3], %r593;
	ld.shared.u32 	%r594, [%r3+8192];
	ld.shared.u32 	%r595, [%r24+8304];
	ld.shared.u32 	%r596, [%r30+7168];
	add.s32 	%r597, %r596, %r595;
	min.s32 	%r598, %r594, %r597;
	st.shared.u32 	[%r3+8192], %r598;
	ld.shared.u32 	%r599, [%r3+128];
	ld.shared.u32 	%r600, [%r24+112];
	ld.shared.u32 	%r601, [%r30+7296];
	add.s32 	%r602, %r601, %r600;
	min.s32 	%r603, %r599, %r602;
	st.shared.u32 	[%r3+128], %r603;
	ld.shared.u32 	%r604, [%r3+8320];
	ld.shared.u32 	%r605, [%r24+8304];
	ld.shared.u32 	%r606, [%r30+7296];
	add.s32 	%r607, %r606, %r605;
	min.s32 	%r608, %r604, %r607;
	st.shared.u32 	[%r3+8320], %r608;
	bar.sync 	0;
	ld.shared.u32 	%r609, [%r3];
	ld.shared.u32 	%r610, [%r24+116];
	ld.shared.u32 	%r611, [%r30+7424];
	add.s32 	%r612, %r611, %r610;
	min.s32 	%r613, %r609, %r612;
	st.shared.u32 	[%r3], %r613;
	ld.shared.u32 	%r614, [%r3+8192];
	ld.shared.u32 	%r615, [%r24+8308];
	ld.shared.u32 	%r616, [%r30+7424];
	add.s32 	%r617, %r616, %r615;
	min.s32 	%r618, %r614, %r617;
	st.shared.u32 	[%r3+8192], %r618;
	ld.shared.u32 	%r619, [%r3+128];
	ld.shared.u32 	%r620, [%r24+116];
	ld.shared.u32 	%r621, [%r30+7552];
	add.s32 	%r622, %r621, %r620;
	min.s32 	%r623, %r619, %r622;
	st.shared.u32 	[%r3+128], %r623;
	ld.shared.u32 	%r624, [%r3+8320];
	ld.shared.u32 	%r625, [%r24+8308];
	ld.shared.u32 	%r626, [%r30+7552];
	add.s32 	%r627, %r626, %r625;
	min.s32 	%r628, %r624, %r627;
	st.shared.u32 	[%r3+8320], %r628;
	bar.sync 	0;
	ld.shared.u32 	%r629, [%r3];
	ld.shared.u32 	%r630, [%r24+120];
	ld.shared.u32 	%r631, [%r30+7680];
	add.s32 	%r632, %r631, %r630;
	min.s32 	%r633, %r629, %r632;
	st.shared.u32 	[%r3], %r633;
	ld.shared.u32 	%r634, [%r3+8192];
	ld.shared.u32 	%r635, [%r24+8312];
	ld.shared.u32 	%r636, [%r30+7680];
	add.s32 	%r637, %r636, %r635;
	min.s32 	%r638, %r634, %r637;
	st.shared.u32 	[%r3+8192], %r638;
	ld.shared.u32 	%r639, [%r3+128];
	ld.shared.u32 	%r640, [%r24+120];
	ld.shared.u32 	%r641, [%r30+7808];
	add.s32 	%r642, %r641, %r640;
	min.s32 	%r643, %r639, %r642;
	st.shared.u32 	[%r3+128], %r643;
	ld.shared.u32 	%r644, [%r3+8320];
	ld.shared.u32 	%r645, [%r24+8312];
	ld.shared.u32 	%r646, [%r30+7808];
	add.s32 	%r647, %r646, %r645;
	min.s32 	%r648, %r644, %r647;
	st.shared.u32 	[%r3+8320], %r648;
	bar.sync 	0;
	ld.shared.u32 	%r649, [%r3];
	ld.shared.u32 	%r650, [%r24+124];
	ld.shared.u32 	%r651, [%r30+7936];
	add.s32 	%r652, %r651, %r650;
	min.s32 	%r653, %r649, %r652;
	st.shared.u32 	[%r3], %r653;
	ld.shared.u32 	%r654, [%r3+8192];
	ld.shared.u32 	%r655, [%r24+8316];
	ld.shared.u32 	%r656, [%r30+7936];
	add.s32 	%r657, %r656, %r655;
	min.s32 	%r658, %r654, %r657;
	st.shared.u32 	[%r3+8192], %r658;
	ld.shared.u32 	%r659, [%r3+128];
	ld.shared.u32 	%r660, [%r24+124];
	ld.shared.u32 	%r661, [%r30+8064];
	add.s32 	%r662, %r661, %r660;
	min.s32 	%r663, %r659, %r662;
	st.shared.u32 	[%r3+128], %r663;
	ld.shared.u32 	%r664, [%r3+8320];
	ld.shared.u32 	%r665, [%r24+8316];
	ld.shared.u32 	%r666, [%r30+8064];
	add.s32 	%r667, %r666, %r665;
	min.s32 	%r668, %r664, %r667;
	st.shared.u32 	[%r3+8320], %r668;
	bar.sync 	0;
	add.s32 	%r673, %r673, 32;
	setp.ne.s32 	%p1, %r673, 64;
	@%p1 bra 	$L__BB0_1;
	ld.shared.u32 	%r669, [%r3];
	st.global.u32 	[%rd1], %r669;
	ld.shared.u32 	%r670, [%r3+8192];
	st.global.u32 	[%rd2], %r670;
	ld.shared.u32 	%r671, [%r3+128];
	st.global.u32 	[%rd1+128], %r671;
	ld.shared.u32 	%r672, [%r3+8320];
	st.global.u32 	[%rd2+128], %r672;
	ret;

}
	// .globl	_Z6Phase2Piii
.visible .entry _Z6Phase2Piii(
	.param .u64 .ptr .align 1 _Z6Phase2Piii_param_0,
	.param .u32 _Z6Phase2Piii_param_1,
	.param .u32 _Z6Phase2Piii_param_2
)
{
	.reg .pred 	%p<3>;
	.reg .b32 	%r<1215>;
	.reg .b64 	%rd<13>;
	// demoted variable
	.shared .align 4 .b8 _ZZ6Phase2PiiiE5pivot[16384];
	// demoted variable
	.shared .align 4 .b8 _ZZ6Phase2PiiiE3row[16384];
	// demoted variable
	.shared .align 4 .b8 _ZZ6Phase2PiiiE3col[16384];
	ld.param.u64 	%rd5, [_Z6Phase2Piii_param_0];
	ld.param.u32 	%r9, [_Z6Phase2Piii_param_1];
	ld.param.u32 	%r10, [_Z6Phase2Piii_param_2];
	mov.u32 	%r1, %ctaid.y;
	setp.eq.s32 	%p1, %r9, %r1;
	@%p1 bra 	$L__BB1_4;
	cvta.to.global.u64 	%rd6, %rd5;
	mov.u32 	%r2, %tid.x;
	mov.u32 	%r12, %tid.y;
	shl.b32 	%r13, %r9, 6;
	add.s32 	%r14, %r13, %r2;
	add.s32 	%r15, %r13, %r12;
	shl.b32 	%r16, %r1, 6;
	add.s32 	%r17, %r16, %r2;
	add.s32 	%r18, %r16, %r12;
	mul.lo.s32 	%r19, %r15, %r10;
	add.s32 	%r20, %r19, %r14;
	mul.wide.s32 	%rd7, %r20, 4;
	add.s64 	%rd8, %rd6, %rd7;
	ld.global.u32 	%r21, [%rd8];
	shl.b32 	%r22, %r12, 8;
	mov.u32 	%r23, _ZZ6Phase2PiiiE5pivot;
	add.s32 	%r3, %r23, %r22;
	shl.b32 	%r24, %r2, 2;
	add.s32 	%r25, %r3, %r24;
	st.shared.u32 	[%r25], %r21;
	shl.b32 	%r26, %r10, 5;
	mul.wide.s32 	%rd9, %r26, 4;
	add.s64 	%rd10, %rd8, %rd9;
	ld.global.u32 	%r27, [%rd10];
	st.shared.u32 	[%r25+8192], %r27;
	ld.global.u32 	%r28, [%rd8+128];
	st.shared.u32 	[%r25+128], %r28;
	ld.global.u32 	%r29, [%rd10+128];
	st.shared.u32 	[%r25+8320], %r29;
	add.s32 	%r30, %r17, %r19;
	mul.wide.s32 	%rd11, %r30, 4;
	add.s64 	%rd1, %rd6, %rd11;
	ld.global.u32 	%r31, [%rd1];
	mov.u32 	%r32, _ZZ6Phase2PiiiE3row;
	add.s32 	%r33, %r32, %r22;
	add.s32 	%r4, %r33, %r24;
	st.shared.u32 	[%r4], %r31;
	add.s64 	%rd2, %rd1, %rd9;
	ld.global.u32 	%r34, [%rd2];
	st.shared.u32 	[%r4+8192], %r34;
	ld.global.u32 	%r35, [%rd1+128];
	st.shared.u32 	[%r4+128], %r35;
	ld.global.u32 	%r36, [%rd2+128];
	st.shared.u32 	[%r4+8320], %r36;
	mad.lo.s32 	%r37, %r10, %r18, %r14;
	mul.wide.s32 	%rd12, %r37, 4;
	add.s64 	%rd3, %rd6, %rd12;
	ld.global.u32 	%r38, [%rd3];
	mov.u32 	%r39, _ZZ6Phase2PiiiE3col;
	add.s32 	%r5, %r39, %r22;
	add.s32 	%r6, %r5, %r24;
	st.shared.u32 	[%r6], %r38;
	add.s64 	%rd4, %rd3, %rd9;
	ld.global.u32 	%r40, [%rd4];
	st.shared.u32 	[%r6+8192], %r40;
	ld.global.u32 	%r41, [%rd3+128];
	st.shared.u32 	[%r6+128], %r41;
	ld.global.u32 	%r42, [%rd4+128];
	st.shared.u32 	[%r6+8320], %r42;
	bar.sync 	0;
	mov.b32 	%r1214, 0;
$L__BB1_2:
	.pragma "nounroll";
	ld.shared.u32 	%r43, [%r4];
	shl.b32 	%r44, %r1214, 2;
	add.s32 	%r45, %r3, %r44;
	ld.shared.u32 	%r46, [%r45];
	shl.b32 	%r47, %r1214, 8;
	add.s32 	%r49, %r32, %r47;
	add.s32 	%r51, %r49, %r24;
	ld.shared.u32 	%r52, [%r51];
	add.s32 	%r53, %r52, %r46;
	min.s32 	%r54, %r43, %r53;
	st.shared.u32 	[%r4], %r54;
	ld.shared.u32 	%r55, [%r4+8192];
	ld.shared.u32 	%r56, [%r45+8192];
	ld.shared.u32 	%r57, [%r51];
	add.s32 	%r58, %r57, %r56;
	min.s32 	%r59, %r55, %r58;
	st.shared.u32 	[%r4+8192], %r59;
	ld.shared.u32 	%r60, [%r4+128];
	ld.shared.u32 	%r61, [%r51+128];
	add.s32 	%r62, %r61, %r46;
	min.s32 	%r63, %r60, %r62;
	st.shared.u32 	[%r4+128], %r63;
	ld.shared.u32 	%r64, [%r4+8320];
	ld.shared.u32 	%r65, [%r51+128];
	add.s32 	%r66, %r65, %r56;
	min.s32 	%r67, %r64, %r66;
	st.shared.u32 	[%r4+8320], %r67;
	ld.shared.u32 	%r68, [%r6];
	add.s32 	%r69, %r5, %r44;
	ld.shared.u32 	%r70, [%r69];
	add.s32 	%r72, %r23, %r47;
	add.s32 	%r73, %r72, %r24;
	ld.shared.u32 	%r74, [%r73];
	add.s32 	%r75, %r74, %r70;
	min.s32 	%r76, %r68, %r75;
	st.shared.u32 	[%r6], %r76;
	ld.shared.u32 	%r77, [%r6+8192];
	ld.shared.u32 	%r78, [%r69+8192];
	add.s32 	%r79, %r74, %r78;
	min.s32 	%r80, %r77, %r79;
	st.shared.u32 	[%r6+8192], %r80;
	ld.shared.u32 	%r81, [%r6+128];
	ld.shared.u32 	%r82, [%r69];
	ld.shared.u32 	%r83, [%r73+128];
	add.s32 	%r84, %r83, %r82;
	min.s32 	%r85, %r81, %r84;
	st.shared.u32 	[%r6+128], %r85;
	ld.shared.u32 	%r86, [%r6+8320];
	ld.shared.u32 	%r87, [%r69+8192];
	add.s32 	%r88, %r87, %r83;
	min.s32 	%r89, %r86, %r88;
	st.shared.u32 	[%r6+8320], %r89;
	bar.sync 	0;
	ld.shared.u32 	%r90, [%r4];
	ld.shared.u32 	%r91, [%r45+4];
	ld.shared.u32 	%r92, [%r51+256];
	add.s32 	%r93, %r92, %r91;
	min.s32 	%r94, %r90, %r93;
	st.shared.u32 	[%r4], %r94;
	ld.shared.u32 	%r95, [%r4+8192];
	ld.shared.u32 	%r96, [%r45+8196];
	ld.shared.u32 	%r97, [%r51+256];
	add.s32 	%r98, %r97, %r96;
	min.s32 	%r99, %r95, %r98;
	st.shared.u32 	[%r4+8192], %r99;
	ld.shared.u32 	%r100, [%r4+128];
	ld.shared.u32 	%r101, [%r51+384];
	add.s32 	%r102, %r101, %r91;
	min.s32 	%r103, %r100, %r102;
	st.shared.u32 	[%r4+128], %r103;
	ld.shared.u32 	%r104, [%r4+8320];
	ld.shared.u32 	%r105, [%r51+384];
	add.s32 	%r106, %r105, %r96;
	min.s32 	%r107, %r104, %r106;
	st.shared.u32 	[%r4+8320], %r107;
	ld.shared.u32 	%r108, [%r6];
	ld.shared.u32 	%r109, [%r69+4];
	ld.shared.u32 	%r110, [%r73+256];
	add.s32 	%r111, %r110, %r109;
	min.s32 	%r112, %r108, %r111;
	st.shared.u32 	[%r6], %r112;
	ld.shared.u32 	%r113, [%r6+8192];
	ld.shared.u32 	%r114, [%r69+8196];
	add.s32 	%r115, %r110, %r114;
	min.s32 	%r116, %r113, %r115;
	st.shared.u32 	[%r6+8192], %r116;
	ld.shared.u32 	%r117, [%r6+128];
	ld.shared.u32 	%r118, [%r69+4];
	ld.shared.u32 	%r119, [%r73+384];
	add.s32 	%r120, %r119, %r118;
	min.s32 	%r121, %r117, %r120;
	st.shared.u32 	[%r6+128], %r121;
	ld.shared.u32 	%r122, [%r6+8320];
	ld.shared.u32 	%r123, [%r69+8196];
	add.s32 	%r124, %r123, %r119;
	min.s32 	%r125, %r122, %r124;
	st.shared.u32 	[%r6+8320], %r125;
	bar.sync 	0;
	ld.shared.u32 	%r126, [%r4];
	ld.shared.u32 	%r127, [%r45+8];
	ld.shared.u32 	%r128, [%r51+512];
	add.s32 	%r129, %r128, %r127;
	min.s32 	%r130, %r126, %r129;
	st.shared.u32 	[%r4], %r130;
	ld.shared.u32 	%r131, [%r4+8192];
	ld.shared.u32 	%r132, [%r45+8200];
	ld.shared.u32 	%r133, [%r51+512];
	add.s32 	%r134, %r133, %r132;
	min.s32 	%r135, %r131, %r134;
	st.shared.u32 	[%r4+8192], %r135;
	ld.shared.u32 	%r136, [%r4+128];
	ld.shared.u32 	%r137, [%r51+640];
	add.s32 	%r138, %r137, %r127;
	min.s32 	%r139, %r136, %r138;
	st.shared.u32 	[%r4+128], %r139;
	ld.shared.u32 	%r140, [%r4+8320];
	ld.shared.u32 	%r141, [%r51+640];
	add.s32 	%r142, %r141, %r132;
	min.s32 	%r143, %r140, %r142;
	st.shared.u32 	[%r4+8320], %r143;
	ld.shared.u32 	%r144, [%r6];
	ld.shared.u32 	%r145, [%r69+8];
	ld.shared.u32 	%r146, [%r73+512];
	add.s32 	%r147, %r146, %r145;
	min.s32 	%r148, %r144, %r147;
	st.shared.u32 	[%r6], %r148;
	ld.shared.u32 	%r149, [%r6+8192];
	ld.shared.u32 	%r150, [%r69+8200];
	add.s32 	%r151, %r146, %r150;
	min.s32 	%r152, %r149, %r151;
	st.shared.u32 	[%r6+8192], %r152;
	ld.shared.u32 	%r153, [%r6+128];
	ld.shared.u32 	%r154, [%r69+8];
	ld.shared.u32 	%r155, [%r73+640];
	add.s32 	%r156, %r155, %r154;
	min.s32 	%r157, %r153, %r156;
	st.shared.u32 	[%r6+128], %r157;
	ld.shared.u32 	%r158, [%r6+8320];
	ld.shared.u32 	%r159, [%r69+8200];
	add.s32 	%r160, %r159, %r155;
	min.s32 	%r161, %r158, %r160;
	st.shared.u32 	[%r6+8320], %r161;
	bar.sync 	0;
	ld.shared.u32 	%r162, [%r4];
	ld.shared.u32 	%r163, [%r45+12];
	ld.shared.u32 	%r164, [%r51+768];
	add.s32 	%r165, %r164, %r163;
	min.s32 	%r166, %r162, %r165;
	st.shared.u32 	[%r4], %r166;
	ld.shared.u32 	%r167, [%r4+8192];
	ld.shared.u32 	%r168, [%r45+8204];
	ld.shared.u32 	%r169, [%r51+768];
	add.s32 	%r170, %r169, %r168;
	min.s32 	%r171, %r167, %r170;
	st.shared.u32 	[%r4+8192], %r171;
	ld.shared.u32 	%r172, [%r4+128];
	ld.shared.u32 	%r173, [%r51+896];
	add.s32 	%r174, %r173, %r163;
	min.s32 	%r175, %r172, %r174;
	st.shared.u32 	[%r4+128], %r175;
	ld.shared.u32 	%r176, [%r4+8320];
	ld.shared.u32 	%r177, [%r51+896];
	add.s32 	%r178, %r177, %r168;
	min.s32 	%r179, %r176, %r178;
	st.shared.u32 	[%r4+8320], %r179;
	ld.shared.u32 	%r180, [%r6];
	ld.shared.u32 	%r181, [%r69+12];
	ld.shared.u32 	%r182, [%r73+768];
	add.s32 	%r183, %r182, %r181;
	min.s32 	%r184, %r180, %r183;
	st.shared.u32 	[%r6], %r184;
	ld.shared.u32 	%r185, [%r6+8192];
	ld.shared.u32 	%r186, [%r69+8204];
	add.s32 	%r187, %r182, %r186;
	min.s32 	%r188, %r185, %r187;
	st.shared.u32 	[%r6+8192], %r188;
	ld.shared.u32 	%r189, [%r6+128];
	ld.shared.u32 	%r190, [%r69+12];
	ld.shared.u32 	%r191, [%r73+896];
	add.s32 	%r192, %r191, %r190;
	min.s32 	%r193, %r189, %r192;
	st.shared.u32 	[%r6+128], %r193;
	ld.shared.u32 	%r194, [%r6+8320];
	ld.shared.u32 	%r195, [%r69+8204];
	add.s32 	%r196, %r195, %r191;
	min.s32 	%r197, %r194, %r196;
	st.shared.u32 	[%r6+8320], %r197;
	bar.sync 	0;
	ld.shared.u32 	%r198, [%r4];
	ld.shared.u32 	%r199, [%r45+16];
	ld.shared.u32 	%r200, [%r51+1024];
	add.s32 	%r201, %r200, %r199;
	min.s32 	%r202, %r198, %r201;
	st.shared.u32 	[%r4], %r202;
	ld.shared.u32 	%r203, [%r4+8192];
	ld.shared.u32 	%r204, [%r45+8208];
	ld.shared.u32 	%r205, [%r51+1024];
	add.s32 	%r206, %r205, %r204;
	min.s32 	%r207, %r203, %r206;
	st.shared.u32 	[%r4+8192], %r207;
	ld.shared.u32 	%r208, [%r4+128];
	ld.shared.u32 	%r209, [%r51+1152];
	add.s32 	%r210, %r209, %r199;
	min.s32 	%r211, %r208, %r210;
	st.shared.u32 	[%r4+128], %r211;
	ld.shared.u32 	%r212, [%r4+8320];
	ld.shared.u32 	%r213, [%r51+1152];
	add.s32 	%r214, %r213, %r204;
	min.s32 	%r215, %r212, %r214;
	st.shared.u32 	[%r4+8320], %r215;
	ld.shared.u32 	%r216, [%r6];
	ld.shared.u32 	%r217, [%r69+16];
	ld.shared.u32 	%r218, [%r73+1024];
	add.s32 	%r219, %r218, %r217;
	min.s32 	%r220, %r216, %r219;
	st.shared.u32 	[%r6], %r220;
	ld.shared.u32 	%r221, [%r6+8192];
	ld.shared.u32 	%r222, [%r69+8208];
	add.s32 	%r223, %r218, %r222;
	min.s32 	%r224, %r221, %r223;
	st.shared.u32 	[%r6+8192], %r224;
	ld.shared.u32 	%r225, [%r6+128];
	ld.shared.u32 	%r226, [%r69+16];
	ld.shared.u32 	%r227, [%r73+1152];
	add.s32 	%r228, %r227, %r226;
	min.s32 	%r229, %r225, %r228;
	st.shared.u32 	[%r6+128], %r229;
	ld.shared.u32 	%r230, [%r6+8320];
	ld.shared.u32 	%r231, [%r69+8208];
	add.s32 	%r232, %r231, %r227;
	min.s32 	%r233, %r230, %r232;
	st.shared.u32 	[%r6+8320], %r233;
	bar.sync 	0;
	ld.shared.u32 	%r234, [%r4];
	ld.shared.u32 	%r235, [%r45+20];
	ld.shared.u32 	%r236, [%r51+1280];
	add.s32 	%r237, %r236, %r235;
	min.s32 	%r238, %r234, %r237;
	st.shared.u32 	[%r4], %r238;
	ld.shared.u32 	%r239, [%r4+8192];
	ld.shared.u32 	%r240, [%r45+8212];
	ld.shared.u32 	%r241, [%r51+1280];
	add.s32 	%r242, %r241, %r240;
	min.s32 	%r243, %r239, %r242;
	st.shared.u32 	[%r4+8192], %r243;
	ld.shared.u32 	%r244, [%r4+128];
	ld.shared.u32 	%r245, [%r51+1408];
	add.s32 	%r246, %r245, %r235;
	min.s32 	%r247, %r244, %r246;
	st.shared.u32 	[%r4+128], %r247;
	ld.shared.u32 	%r248, [%r4+8320];
	ld.shared.u32 	%r249, [%r51+1408];
	add.s32 	%r250, %r249, %r240;
	min.s32 	%r251, %r248, %r250;
	st.shared.u32 	[%r4+8320], %r251;
	ld.shared.u32 	%r252, [%r6];
	ld.shared.u32 	%r253, [%r69+20];
	ld.shared.u32 	%r254, [%r73+1280];
	add.s32 	%r255, %r254, %r253;
	min.s32 	%r256, %r252, %r255;
	st.shared.u32 	[%r6], %r256;
	ld.shared.u32 	%r257, [%r6+8192];
	ld.shared.u32 	%r258, [%r69+8212];
	add.s32 	%r259, %r254, %r258;
	min.s32 	%r260, %r257, %r259;
	st.shared.u32 	[%r6+8192], %r260;
	ld.shared.u32 	%r261, [%r6+128];
	ld.shared.u32 	%r262, [%r69+20];
	ld.shared.u32 	%r263, [%r73+1408];
	add.s32 	%r264, %r263, %r262;
	min.s32 	%r265, %r261, %r264;
	st.shared.u32 	[%r6+128], %r265;
	ld.shared.u32 	%r266, [%r6+8320];
	ld.shared.u32 	%r267, [%r69+8212];
	add.s32 	%r268, %r267, %r263;
	min.s32 	%r269, %r266, %r268;
	st.shared.u32 	[%r6+8320], %r269;
	bar.sync 	0;
	ld.shared.u32 	%r270, [%r4];
	ld.shared.u32 	%r271, [%r45+24];
	ld.shared.u32 	%r272, [%r51+1536];
	add.s32 	%r273, %r272, %r271;
	min.s32 	%r274, %r270, %r273;
	st.shared.u32 	[%r4], %r274;
	ld.shared.u32 	%r275, [%r4+8192];
	ld.shared.u32 	%r276, [%r45+8216];
	ld.shared.u32 	%r277, [%r51+1536];
	add.s32 	%r278, %r277, %r276;
	min.s32 	%r279, %r275, %r278;
	st.shared.u32 	[%r4+8192], %r279;
	ld.shared.u32 	%r280, [%r4+128];
	ld.shared.u32 	%r281, [%r51+1664];
	add.s32 	%r282, %r281, %r271;
	min.s32 	%r283, %r280, %r282;
	st.shared.u32 	[%r4+128], %r283;
	ld.shared.u32 	%r284, [%r4+8320];
	ld.shared.u32 	%r285, [%r51+1664];
	add.s32 	%r286, %r285, %r276;
	min.s32 	%r287, %r284, %r286;
	st.shared.u32 	[%r4+8320], %r287;
	ld.shared.u32 	%r288, [%r6];
	ld.shared.u32 	%r289, [%r69+24];
	ld.shared.u32 	%r290, [%r73+1536];
	add.s32 	%r291, %r290, %r289;
	min.s32 	%r292, %r288, %r291;
	st.shared.u32 	[%r6], %r292;
	ld.shared.u32 	%r293, [%r6+8192];
	ld.shared.u32 	%r294, [%r69+8216];
	add.s32 	%r295, %r290, %r294;
	min.s32 	%r296, %r293, %r295;
	st.shared.u32 	[%r6+8192], %r296;
	ld.shared.u32 	%r297, [%r6+128];
	ld.shared.u32 	%r298, [%r69+24];
	ld.shared.u32 	%r299, [%r73+1664];
	add.s32 	%r300, %r299, %r298;
	min.s32 	%r301, %r297, %r300;
	st.shared.u32 	[%r6+128], %r301;
	ld.shared.u32 	%r302, [%r6+8320];
	ld.shared.u32 	%r303, [%r69+8216];
	add.s32 	%r304, %r303, %r299;
	min.s32 	%r305, %r302, %r304;
	st.shared.u32 	[%r6+8320], %r305;
	bar.sync 	0;
	ld.shared.u32 	%r306, [%r4];
	ld.shared.u32 	%r307, [%r45+28];
	ld.shared.u32 	%r308, [%r51+1792];
	add.s32 	%r309, %r308, %r307;
	min.s32 	%r310, %r306, %r309;
	st.shared.u32 	[%r4], %r310;
	ld.shared.u32 	%r311, [%r4+8192];
	ld.shared.u32 	%r312, [%r45+8220];
	ld.shared.u32 	%r313, [%r51+1792];
	add.s32 	%r314, %r313, %r312;
	min.s32 	%r315, %r311, %r314;
	st.shared.u32 	[%r4+8192], %r315;
	ld.shared.u32 	%r316, [%r4+128];
	ld.shared.u32 	%r317, [%r51+1920];
	add.s32 	%r318, %r317, %r307;
	min.s32 	%r319, %r316, %r318;
	st.shared.u32 	[%r4+128], %r319;
	ld.shared.u32 	%r320, [%r4+8320];
	ld.shared.u32 	%r321, [%r51+1920];
	add.s32 	%r322, %r321, %r312;
	min.s32 	%r323, %r320, %r322;
	st.shared.u32 	[%r4+8320], %r323;
	ld.shared.u32 	%r324, [%r6];
	ld.shared.u32 	%r325, [%r69+28];
	ld.shared.u32 	%r326, [%r73+1792];
	add.s32 	%r327, %r326, %r325;
	min.s32 	%r328, %r324, %r327;
	st.shared.u32 	[%r6], %r328;
	ld.shared.u32 	%r329, [%r6+8192];
	ld.shared.u32 	%r330, [%r69+8220];
	add.s32 	%r331, %r326, %r330;
	min.s32 	%r332, %r329, %r331;
	st.shared.u32 	[%r6+8192], %r332;
	ld.shared.u32 	%r333, [%r6+128];
	ld.shared.u32 	%r334, [%r69+28];
	ld.shared.u32 	%r335, [%r73+1920];
	add.s32 	%r336, %r335, %r334;
	min.s32 	%r337, %r333, %r336;
	st.shared.u32 	[%r6+128], %r337;
	ld.shared.u32 	%r338, [%r6+8320];
	ld.shared.u32 	%r339, [%r69+8220];
	add.s32 	%r340, %r339, %r335;
	min.s32 	%r341, %r338, %r340;
	st.shared.u32 	[%r6+8320], %r341;
	bar.sync 	0;
	ld.shared.u32 	%r342, [%r4];
	ld.shared.u32 	%r343, [%r45+32];
	ld.shared.u32 	%r344, [%r51+2048];
	add.s32 	%r345, %r344, %r343;
	min.s32 	%r346, %r342, %r345;
	st.shared.u32 	[%r4], %r346;
	ld.shared.u32 	%r347, [%r4+8192];
	ld.shared.u32 	%r348, [%r45+8224];
	ld.shared.u32 	%r349, [%r51+2048];
	add.s32 	%r350, %r349, %r348;
	min.s32 	%r351, %r347, %r350;
	st.shared.u32 	[%r4+8192], %r351;
	ld.shared.u32 	%r352, [%r4+128];
	ld.shared.u32 	%r353, [%r51+2176];
	add.s32 	%r354, %r353, %r343;
	min.s32 	%r355, %r352, %r354;
	st.shared.u32 	[%r4+128], %r355;
	ld.shared.u32 	%r356, [%r4+8320];
	ld.shared.u32 	%r357, [%r51+2176];
	add.s32 	%r358, %r357, %r348;
	min.s32 	%r359, %r356, %r358;
	st.shared.u32 	[%r4+8320], %r359;
	ld.shared.u32 	%r360, [%r6];
	ld.shared.u32 	%r361, [%r69+32];
	ld.shared.u32 	%r362, [%r73+2048];
	add.s32 	%r363, %r362, %r361;
	min.s32 	%r364, %r360, %r363;
	st.shared.u32 	[%r6], %r364;
	ld.shared.u32 	%r365, [%r6+8192];
	ld.shared.u32 	%r366, [%r69+8224];
	add.s32 	%r367, %r362, %r366;
	min.s32 	%r368, %r365, %r367;
	st.shared.u32 	[%r6+8192], %r368;
	ld.shared.u32 	%r369, [%r6+128];
	ld.shared.u32 	%r370, [%r69+32];
	ld.shared.u32 	%r371, [%r73+2176];
	add.s32 	%r372, %r371, %r370;
	min.s32 	%r373, %r369, %r372;
	st.shared.u32 	[%r6+128], %r373;
	ld.shared.u32 	%r374, [%r6+8320];
	ld.shared.u32 	%r375, [%r69+8224];
	add.s32 	%r376, %r375, %r371;
	min.s32 	%r377, %r374, %r376;
	st.shared.u32 	[%r6+8320], %r377;
	bar.sync 	0;
	ld.shared.u32 	%r378, [%r4];
	ld.shared.u32 	%r379, [%r45+36];
	ld.shared.u32 	%r380, [%r51+2304];
	add.s32 	%r381, %r380, %r379;
	min.s32 	%r382, %r378, %r381;
	st.shared.u32 	[%r4], %r382;
	ld.shared.u32 	%r383, [%r4+8192];
	ld.shared.u32 	%r384, [%r45+8228];
	ld.shared.u32 	%r385, [%r51+2304];
	add.s32 	%r386, %r385, %r384;
	min.s32 	%r387, %r383, %r386;
	st.shared.u32 	[%r4+8192], %r387;
	ld.shared.u32 	%r388, [%r4+128];
	ld.shared.u32 	%r389, [%r51+2432];
	add.s32 	%r390, %r389, %r379;
	min.s32 	%r391, %r388, %r390;
	st.shared.u32 	[%r4+128], %r391;
	ld.shared.u32 	%r392, [%r4+8320];
	ld.shared.u32 	%r393, [%r51+2432];
	add.s32 	%r394, %r393, %r384;
	min.s32 	%r395, %r392, %r394;
	st.shared.u32 	[%r4+8320], %r395;
	ld.shared.u32 	%r396, [%r6];
	ld.shared.u32 	%r397, [%r69+36];
	ld.shared.u32 	%r398, [%r73+2304];
	add.s32 	%r399, %r398, %r397;
	min.s32 	%r400, %r396, %r399;
	st.shared.u32 	[%r6], %r400;
	ld.shared.u32 	%r401, [%r6+8192];
	ld.shared.u32 	%r402, [%r69+8228];
	add.s32 	%r403, %r398, %r402;
	min.s32 	%r404, %r401, %r403;
	st.shared.u32 	[%r6+8192], %r404;
	ld.shared.u32 	%r405, [%r6+128];
	ld.shared.u32 	%r406, [%r69+36];
	ld.shared.u32 	%r407, [%r73+2432];
	add.s32 	%r408, %r407, %r406;
	min.s32 	%r409, %r405, %r408;
	st.shared.u32 	[%r6+128], %r409;
	ld.shared.u32 	%r410, [%r6+8320];
	ld.shared.u32 	%r411, [%r69+8228];
	add.s32 	%r412, %r411, %r407;
	min.s32 	%r413, %r410, %r412;
	st.shared.u32 	[%r6+8320], %r413;
	bar.sync 	0;
	ld.shared.u32 	%r414, [%r4];
	ld.shared.u32 	%r415, [%r45+40];
	ld.shared.u32 	%r416, [%r51+2560];
	add.s32 	%r417, %r416, %r415;
	min.s32 	%r418, %r414, %r417;
	st.shared.u32 	[%r4], %r418;
	ld.shared.u32 	%r419, [%r4+8192];
	ld.shared.u32 	%r420, [%r45+8232];
	ld.shared.u32 	%r421, [%r51+2560];
	add.s32 	%r422, %r421, %r420;
	min.s32 	%r423, %r419, %r422;
	st.shared.u32 	[%r4+8192], %r423;
	ld.shared.u32 	%r424, [%r4+128];
	ld.shared.u32 	%r425, [%r51+2688];
	add.s32 	%r426, %r425, %r415;
	min.s32 	%r427, %r424, %r426;
	st.shared.u32 	[%r4+128], %r427;
	ld.shared.u32 	%r428, [%r4+8320];
	ld.shared.u32 	%r429, [%r51+2688];
	add.s32 	%r430, %r429, %r420;
	min.s32 	%r431, %r428, %r430;
	st.shared.u32 	[%r4+8320], %r431;
	ld.shared.u32 	%r432, [%r6];
	ld.shared.u32 	%r433, [%r69+40];
	ld.shared.u32 	%r434, [%r73+2560];
	add.s32 	%r435, %r434, %r433;
	min.s32 	%r436, %r432, %r435;
	st.shared.u32 	[%r6], %r436;
	ld.shared.u32 	%r437, [%r6+8192];
	ld.shared.u32 	%r438, [%r69+8232];
	add.s32 	%r439, %r434, %r438;
	min.s32 	%r440, %r437, %r439;
	st.shared.u32 	[%r6+8192], %r440;
	ld.shared.u32 	%r441, [%r6+128];
	ld.shared.u32 	%r442, [%r69+40];
	ld.shared.u32 	%r443, [%r73+2688];
	add.s32 	%r444, %r443, %r442;
	min.s32 	%r445, %r441, %r444;
	st.shared.u32 	[%r6+128], %r445;
	ld.shared.u32 	%r446, [%r6+8320];
	ld.shared.u32 	%r447, [%r69+8232];
	add.s32 	%r448, %r447, %r443;
	min.s32 	%r449, %r446, %r448;
	st.shared.u32 	[%r6+8320], %r449;
	bar.sync 	0;
	ld.shared.u32 	%r450, [%r4];
	ld.shared.u32 	%r451, [%r45+44];
	ld.shared.u32 	%r452, [%r51+2816];
	add.s32 	%r453, %r452, %r451;
	min.s32 	%r454, %r450, %r453;
	st.shared.u32 	[%r4], %r454;
	ld.shared.u32 	%r455, [%r4+8192];
	ld.shared.u32 	%r456, [%r45+8236];
	ld.shared.u32 	%r457, [%r51+2816];
	add.s32 	%r458, %r457, %r456;
	min.s32 	%r459, %r455, %r458;
	st.shared.u32 	[%r4+8192], %r459;
	ld.shared.u32 	%r460, [%r4+128];
	ld.shared.u32 	%r461, [%r51+2944];
	add.s32 	%r462, %r461, %r451;
	min.s32 	%r463, %r460, %r462;
	st.shared.u32 	[%r4+128], %r463;
	ld.shared.u32 	%r464, [%r4+8320];
	ld.shared.u32 	%r465, [%r51+2944];
	add.s32 	%r466, %r465, %r456;
	min.s32 	%r467, %r464, %r466;
	st.shared.u32 	[%r4+8320], %r467;
	ld.shared.u32 	%r468, [%r6];
	ld.shared.u32 	%r469, [%r69+44];
	ld.shared.u32 	%r470, [%r73+2816];
	add.s32 	%r471, %r470, %r469;
	min.s32 	%r472, %r468, %r471;
	st.shared.u32 	[%r6], %r472;
	ld.shared.u32 	%r473, [%r6+8192];
	ld.shared.u32 	%r474, [%r69+8236];
	add.s32 	%r475, %r470, %r474;
	min.s32 	%r476, %r473, %r475;
	st.shared.u32 	[%r6+8192], %r476;
	ld.shared.u32 	%r477, [%r6+128];
	ld.shared.u32 	%r478, [%r69+44];
	ld.shared.u32 	%r479, [%r73+2944];
	add.s32 	%r480, %r479, %r478;
	min.s32 	%r481, %r477, %r480;
	st.shared.u32 	[%r6+128], %r481;
	ld.shared.u32 	%r482, [%r6+8320];
	ld.shared.u32 	%r483, [%r69+8236];
	add.s32 	%r484, %r483, %r479;
	min.s32 	%r485, %r482, %r484;
	st.shared.u32 	[%r6+8320], %r485;
	bar.sync 	0;
	ld.shared.u32 	%r486, [%r4];
	ld.shared.u32 	%r487, [%r45+48];
	ld.shared.u32 	%r488, [%r51+3072];
	add.s32 	%r489, %r488, %r487;
	min.s32 	%r490, %r486, %r489;
	st.shared.u32 	[%r4], %r490;
	ld.shared.u32 	%r491, [%r4+8192];
	ld.shared.u32 	%r492, [%r45+8240];
	ld.shared.u32 	%r493, [%r51+3072];
	add.s32 	%r494, %r493, %r492;
	min.s32 	%r495, %r491, %r494;
	st.shared.u32 	[%r4+8192], %r495;
	ld.shared.u32 	%r496, [%r4+128];
	ld.shared.u32 	%r497, [%r51+3200];
	add.s32 	%r498, %r497, %r487;
	min.s32 	%r499, %r496, %r498;
	st.shared.u32 	[%r4+128], %r499;
	ld.shared.u32 	%r500, [%r4+8320];
	ld.shared.u32 	%r501, [%r51+3200];
	add.s32 	%r502, %r501, %r492;
	min.s32 	%r503, %r500, %r502;
	st.shared.u32 	[%r4+8320], %r503;
	ld.shared.u32 	%r504, [%r6];
	ld.shared.u32 	%r505, [%r69+48];
	ld.shared.u32 	%r506, [%r73+3072];
	add.s32 	%r507, %r506, %r505;
	min.s32 	%r508, %r504, %r507;
	st.shared.u32 	[%r6], %r508;
	ld.shared.u32 	%r509, [%r6+8192];
	ld.shared.u32 	%r510, [%r69+8240];
	add.s32 	%r511, %r506, %r510;
	min.s32 	%r512, %r509, %r511;
	st.shared.u32 	[%r6+8192], %r512;
	ld.shared.u32 	%r513, [%r6+128];
	ld.shared.u32 	%r514, [%r69+48];
	ld.shared.u32 	%r515, [%r73+3200];
	add.s32 	%r516, %r515, %r514;
	min.s32 	%r517, %r513, %r516;
	st.shared.u32 	[%r6+128], %r517;
	ld.shared.u32 	%r518, [%r6+8320];
	ld.shared.u32 	%r519, [%r69+8240];
	add.s32 	%r520, %r519, %r515;
	min.s32 	%r521, %r518, %r520;
	st.shared.u32 	[%r6+8320], %r521;
	bar.sync 	0;
	ld.shared.u32 	%r522, [%r4];
	ld.shared.u32 	%r523, [%r45+52];
	ld.shared.u32 	%r524, [%r51+3328];
	add.s32 	%r525, %r524, %r523;
	min.s32 	%r526, %r522, %r525;
	st.shared.u32 	[%r4], %r526;
	ld.shared.u32 	%r527, [%r4+8192];
	ld.shared.u32 	%r528, [%r45+8244];
	ld.shared.u32 	%r529, [%r51+3328];
	add.s32 	%r530, %r529, %r528;
	min.s32 	%r531, %r527, %r530;
	st.shared.u32 	[%r4+8192], %r531;
	ld.shared.u32 	%r532, [%r4+128];
	ld.shared.u32 	%r533, [%r51+3456];
	add.s32 	%r534, %r533, %r523;
	min.s32 	%r535, %r532, %r534;
	st.shared.u32 	[%r4+128], %r535;
	ld.shared.u32 	%r536, [%r4+8320];
	ld.shared.u32 	%r537, [%r51+3456];
	add.s32 	%r538, %r537, %r528;
	min.s32 	%r539, %r536, %r538;
	st.shared.u32 	[%r4+8320], %r539;
	ld.shared.u32 	%r540, [%r6];
	ld.shared.u32 	%r541, [%r69+52];
	ld.shared.u32 	%r542, [%r73+3328];
	add.s32 	%r543, %r542, %r541;
	min.s32 	%r544, %r540, %r543;
	st.shared.u32 	[%r6], %r544;
	ld.shared.u32 	%r545, [%r6+8192];
	ld.shared.u32 	%r546, [%r69+8244];
	add.s32 	%r547, %r542, %r546;
	min.s32 	%r548, %r545, %r547;
	st.shared.u32 	[%r6+8192], %r548;
	ld.shared.u32 	%r549, [%r6+128];
	ld.shared.u32 	%r550, [%r69+52];
	ld.shared.u32 	%r551, [%r73+3456];
	add.s32 	%r552, %r551, %r550;
	min.s32 	%r553, %r549, %r552;
	st.shared.u32 	[%r6+128], %r553;
	ld.shared.u32 	%r554, [%r6+8320];
	ld.shared.u32 	%r555, [%r69+8244];
	add.s32 	%r556, %r555, %r551;
	min.s32 	%r557, %r554, %r556;
	st.shared.u32 	[%r6+8320], %r557;
	bar.sync 	0;
	ld.shared.u32 	%r558, [%r4];
	ld.shared.u32 	%r559, [%r45+56];
	ld.shared.u32 	%r560, [%r51+3584];
	add.s32 	%r561, %r560, %r559;
	min.s32 	%r562, %r558, %r561;
	st.shared.u32 	[%r4], %r562;
	ld.shared.u32 	%r563, [%r4+8192];
	ld.shared.u32 	%r564, [%r45+8248];
	ld.shared.u32 	%r565, [%r51+3584];
	add.s32 	%r566, %r565, %r564;
	min.s32 	%r567, %r563, %r566;
	st.shared.u32 	[%r4+8192], %r567;
	ld.shared.u32 	%r568, [%r4+128];
	ld.shared.u32 	%r569, [%r51+3712];
	add.s32 	%r570, %r569, %r559;
	min.s32 	%r571, %r568, %r570;
	st.shared.u32 	[%r4+128], %r571;
	ld.shared.u32 	%r572, [%r4+8320];
	ld.shared.u32 	%r573, [%r51+3712];
	add.s32 	%r574, %r573, %r564;
	min.s32 	%r575, %r572, %r574;
	st.shared.u32 	[%r4+8320], %r575;
	ld.shared.u32 	%r576, [%r6];
	ld.shared.u32 	%r577, [%r69+56];
	ld.shared.u32 	%r578, [%r73+3584];
	add.s32 	%r579, %r578, %r577;
	min.s32 	%r580, %r576, %r579;
	st.shared.u32 	[%r6], %r580;
	ld.shared.u32 	%r581, [%r6+8192];
	ld.shared.u32 	%r582, [%r69+8248];
	add.s32 	%r583, %r578, %r582;
	min.s32 	%r584, %r581, %r583;
	st.shared.u32 	[%r6+8192], %r584;
	ld.shared.u32 	%r585, [%r6+128];
	ld.shared.u32 	%r586, [%r69+56];
	ld.shared.u32 	%r587, [%r73+3712];
	add.s32 	%r588, %r587, %r586;
	min.s32 	%r589, %r585, %r588;
	st.shared.u32 	[%r6+128], %r589;
	ld.shared.u32 	%r590, [%r6+8320];
	ld.shared.u32 	%r591, [%r69+8248];
	add.s32 	%r592, %r591, %r587;
	min.s32 	%r593, %r590, %r592;
	st.shared.u32 	[%r6+8320], %r593;
	bar.sync 	0;
	ld.shared.u32 	%r594, [%r4];
	ld.shared.u32 	%r595, [%r45+60];
	ld.shared.u32 	%r596, [%r51+3840];
	add.s32 	%r597, %r596, %r595;
	min.s32 	%r598, %r594, %r597;
	st.shared.u32 	[%r4], %r598;
	ld.shared.u32 	%r599, [%r4+8192];
	ld.shared.u32 	%r600, [%r45+8252];
	ld.shared.u32 	%r601, [%r51+3840];
	add.s32 	%r602, %r601, %r600;
	min.s32 	%r603, %r599, %r602;
	st.shared.u32 	[%r4+8192], %r603;
	ld.shared.u32 	%r604, [%r4+128];
	ld.shared.u32 	%r605, [%r51+3968];
	add.s32 	%r606, %r605, %r595;
	min.s32 	%r607, %r604, %r606;
	st.shared.u32 	[%r4+128], %r607;
	ld.shared.u32 	%r608, [%r4+8320];
	ld.shared.u32 	%r609, [%r51+3968];
	add.s32 	%r610, %r609, %r600;
	min.s32 	%r611, %r608, %r610;
	st.shared.u32 	[%r4+8320], %r611;
	ld.shared.u32 	%r612, [%r6];
	ld.shared.u32 	%r613, [%r69+60];
	ld.shared.u32 	%r614, [%r73+3840];
	add.s32 	%r615, %r614, %r613;
	min.s32 	%r616, %r612, %r615;
	st.shared.u32 	[%r6], %r616;
	ld.shared.u32 	%r617, [%r6+8192];
	ld.shared.u32 	%r618, [%r69+8252];
	add.s32 	%r619, %r614, %r618;
	min.s32 	%r620, %r617, %r619;
	st.shared.u32 	[%r6+8192], %r620;
	ld.shared.u32 	%r621, [%r6+128];
	ld.shared.u32 	%r622, [%r69+60];
	ld.shared.u32 	%r623, [%r73+3968];
	add.s32 	%r624, %r623, %r622;
	min.s32 	%r625, %r621, %r624;
	st.shared.u32 	[%r6+128], %r625;
	ld.shared.u32 	%r626, [%r6+8320];
	ld.shared.u32 	%r627, [%r69+8252];
	add.s32 	%r628, %r627, %r623;
	min.s32 	%r629, %r626, %r628;
	st.shared.u32 	[%r6+8320], %r629;
	bar.sync 	0;
	ld.shared.u32 	%r630, [%r4];
	ld.shared.u32 	%r631, [%r45+64];
	ld.shared.u32 	%r632, [%r51+4096];
	add.s32 	%r633, %r632, %r631;
	min.s32 	%r634, %r630, %r633;
	st.shared.u32 	[%r4], %r634;
	ld.shared.u32 	%r635, [%r4+8192];
	ld.shared.u32 	%r636, [%r45+8256];
	ld.shared.u32 	%r637, [%r51+4096];
	add.s32 	%r638, %r637, %r636;
	min.s32 	%r639, %r635, %r638;
	st.shared.u32 	[%r4+8192], %r639;
	ld.shared.u32 	%r640, [%r4+128];
	ld.shared.u32 	%r641, [%r51+4224];
	add.s32 	%r642, %r641, %r631;
	min.s32 	%r643, %r640, %r642;
	st.shared.u32 	[%r4+128], %r643;
	ld.shared.u32 	%r644, [%r4+8320];
	ld.shared.u32 	%r645, [%r51+4224];
	add.s32 	%r646, %r645, %r636;
	min.s32 	%r647, %r644, %r646;
	st.shared.u32 	[%r4+8320], %r647;
	ld.shared.u32 	%r648, [%r6];
	ld.shared.u32 	%r649, [%r69+64];
	ld.shared.u32 	%r650, [%r73+4096];
	add.s32 	%r651, %r650, %r649;
	min.s32 	%r652, %r648, %r651;
	st.shared.u32 	[%r6], %r652;
	ld.shared.u32 	%r653, [%r6+8192];
	ld.shared.u32 	%r654, [%r69+8256];
	add.s32 	%r655, %r650, %r654;
	min.s32 	%r656, %r653, %r655;
	st.shared.u32 	[%r6+8192], %r656;
	ld.shared.u32 	%r657, [%r6+128];
	ld.shared.u32 	%r658, [%r69+64];
	ld.shared.u32 	%r659, [%r73+4224];
	add.s32 	%r660, %r659, %r658;
	min.s32 	%r661, %r657, %r660;
	st.shared.u32 	[%r6+128], %r661;
	ld.shared.u32 	%r662, [%r6+8320];
	ld.shared.u32 	%r663, [%r69+8256];
	add.s32 	%r664, %r663, %r659;
	min.s32 	%r665, %r662, %r664;
	st.shared.u32 	[%r6+8320], %r665;
	bar.sync 	0;
	ld.shared.u32 	%r666, [%r4];
	ld.shared.u32 	%r667, [%r45+68];
	ld.shared.u32 	%r668, [%r51+4352];
	add.s32 	%r669, %r668, %r667;
	min.s32 	%r670, %r666, %r669;
	st.shared.u32 	[%r4], %r670;
	ld.shared.u32 	%r671, [%r4+8192];
	ld.shared.u32 	%r672, [%r45+8260];
	ld.shared.u32 	%r673, [%r51+4352];
	add.s32 	%r674, %r673, %r672;
	min.s32 	%r675, %r671, %r674;
	st.shared.u32 	[%r4+8192], %r675;
	ld.shared.u32 	%r676, [%r4+128];
	ld.shared.u32 	%r677, [%r51+4480];
	add.s32 	%r678, %r677, %r667;
	min.s32 	%r679, %r676, %r678;
	st.shared.u32 	[%r4+128], %r679;
	ld.shared.u32 	%r680, [%r4+8320];
	ld.shared.u32 	%r681, [%r51+4480];
	add.s32 	%r682, %r681, %r672;
	min.s32 	%r683, %r680, %r682;
	st.shared.u32 	[%r4+8320], %r683;
	ld.shared.u32 	%r684, [%r6];
	ld.shared.u32 	%r685, [%r69+68];
	ld.shared.u32 	%r686, [%r73+4352];
	add.s32 	%r687, %r686, %r685;
	min.s32 	%r688, %r684, %r687;
	st.shared.u32 	[%r6], %r688;
	ld.shared.u32 	%r689, [%r6+8192];
	ld.shared.u32 	%r690, [%r69+8260];
	add.s32 	%r691, %r686, %r690;
	min.s32 	%r692, %r689, %r691;
	st.shared.u32 	[%r6+8192], %r692;
	ld.shared.u32 	%r693, [%r6+128];
	ld.shared.u32 	%r694, [%r69+68];
	ld.shared.u32 	%r695, [%r73+4480];
	add.s32 	%r696, %r695, %r694;
	min.s32 	%r697, %r693, %r696;
	st.shared.u32 	[%r6+128], %r697;
	ld.shared.u32 	%r698, [%r6+8320];
	ld.shared.u32 	%r699, [%r69+8260];
	add.s32 	%r700, %r699, %r695;
	min.s32 	%r701, %r698, %r700;
	st.shared.u32 	[%r6+8320], %r701;
	bar.sync 	0;
	ld.shared.u32 	%r702, [%r4];
	ld.shared.u32 	%r703, [%r45+72];
	ld.shared.u32 	%r704, [%r51+4608];
	add.s32 	%r705, %r704, %r703;
	min.s32 	%r706, %r702, %r705;
	st.shared.u32 	[%r4], %r706;
	ld.shared.u32 	%r707, [%r4+8192];
	ld.shared.u32 	%r708, [%r45+8264];
	ld.shared.u32 	%r709, [%r51+4608];
	add.s32 	%r710, %r709, %r708;
	min.s32 	%r711, %r707, %r710;
	st.shared.u32 	[%r4+8192], %r711;
	ld.shared.u32 	%r712, [%r4+128];
	ld.shared.u32 	%r713, [%r51+4736];
	add.s32 	%r714, %r713, %r703;
	min.s32 	%r715, %r712, %r714;
	st.shared.u32 	[%r4+128], %r715;
	ld.shared.u32 	%r716, [%r4+8320];
	ld.shared.u32 	%r717, [%r51+4736];
	add.s32 	%r718, %r717, %r708;
	min.s32 	%r719, %r716, %r718;
	st.shared.u32 	[%r4+8320], %r719;
	ld.shared.u32 	%r720, [%r6];
	ld.shared.u32 	%r721, [%r69+72];
	ld.shared.u32 	%r722, [%r73+4608];
	add.s32 	%r723, %r722, %r721;
	min.s32 	%r724, %r720, %r723;
	st.shared.u32 	[%r6], %r724;
	ld.shared.u32 	%r725, [%r6+8192];
	ld.shared.u32 	%r726, [%r69+8264];
	add.s32 	%r727, %r722, %r726;
	min.s32 	%r728, %r725, %r727;
	st.shared.u32 	[%r6+8192], %r728;
	ld.shared.u32 	%r729, [%r6+128];
	ld.shared.u32 	%r730, [%r69+72];
	ld.shared.u32 	%r731, [%r73+4736];
	add.s32 	%r732, %r731, %r730;
	min.s32 	%r733, %r729, %r732;
	st.shared.u32 	[%r6+128], %r733;
	ld.shared.u32 	%r734, [%r6+8320];
	ld.shared.u32 	%r735, [%r69+8264];
	add.s32 	%r736, %r735, %r731;
	min.s32 	%r737, %r734, %r736;
	st.shared.u32 	[%r6+8320], %r737;
	bar.sync 	0;
	ld.shared.u32 	%r738, [%r4];
	ld.shared.u32 	%r739, [%r45+76];
	ld.shared.u32 	%r740, [%r51+4864];
	add.s32 	%r741, %r740, %r739;
	min.s32 	%r742, %r738, %r741;
	st.shared.u32 	[%r4], %r742;
	ld.shared.u32 	%r743, [%r4+8192];
	ld.shared.u32 	%r744, [%r45+8268];
	ld.shared.u32 	%r745, [%r51+4864];
	add.s32 	%r746, %r745, %r744;
	min.s32 	%r747, %r743, %r746;
	st.shared.u32 	[%r4+8192], %r747;
	ld.shared.u32 	%r748, [%r4+128];
	ld.shared.u32 	%r749, [%r51+4992];
	add.s32 	%r750, %r749, %r739;
	min.s32 	%r751, %r748, %r750;
	st.shared.u32 	[%r4+128], %r751;
	ld.shared.u32 	%r752, [%r4+8320];
	ld.shared.u32 	%r753, [%r51+4992];
	add.s32 	%r754, %r753, %r744;
	min.s32 	%r755, %r752, %r754;
	st.shared.u32 	[%r4+8320], %r755;
	ld.shared.u32 	%r756, [%r6];
	ld.shared.u32 	%r757, [%r69+76];
	ld.shared.u32 	%r758, [%r73+4864];
	add.s32 	%r759, %r758, %r757;
	min.s32 	%r760, %r756, %r759;
	st.shared.u32 	[%r6], %r760;
	ld.shared.u32 	%r761, [%r6+8192];
	ld.shared.u32 	%r762, [%r69+8268];
	add.s32 	%r763, %r758, %r762;
	min.s32 	%r764, %r761, %r763;
	st.shared.u32 	[%r6+8192], %r764;
	ld.shared.u32 	%r765, [%r6+128];
	ld.shared.u32 	%r766, [%r69+76];
	ld.shared.u32 	%r767, [%r73+4992];
	add.s32 	%r768, %r767, %r766;
	min.s32 	%r769, %r765, %r768;
	st.shared.u32 	[%r6+128], %r769;
	ld.shared.u32 	%r770, [%r6+8320];
	ld.shared.u32 	%r771, [%r69+8268];
	add.s32 	%r772, %r771, %r767;
	min.s32 	%r773, %r770, %r772;
	st.shared.u32 	[%r6+8320], %r773;
	bar.sync 	0;
	ld.shared.u32 	%r774, [%r4];
	ld.shared.u32 	%r775, [%r45+80];
	ld.shared.u32 	%r776, [%r51+5120];
	add.s32 	%r777, %r776, %r775;
	min.s32 	%r778, %r774, %r777;
	st.shared.u32 	[%r4], %r778;
	ld.shared.u32 	%r779, [%r4+8192];
	ld.shared.u32 	%r780, [%r45+8272];
	ld.shared.u32 	%r781, [%r51+5120];
	add.s32 	%r782, %r781, %r780;
	min.s32 	%r783, %r779, %r782;
	st.shared.u32 	[%r4+8192], %r783;
	ld.shared.u32 	%r784, [%r4+128];
	ld.shared.u32 	%r785, [%r51+5248];
	add.s32 	%r786, %r785, %r775;
	min.s32 	%r787, %r784, %r786;
	st.shared.u32 	[%r4+128], %r787;
	ld.shared.u32 	%r788, [%r4+8320];
	ld.shared.u32 	%r789, [%r51+5248];
	add.s32 	%r790, %r789, %r780;
	min.s32 	%r791, %r788, %r790;
	st.shared.u32 	[%r4+8320], %r791;
	ld.shared.u32 	%r792, [%r6];
	ld.shared.u32 	%r793, [%r69+80];
	ld.shared.u32 	%r794, [%r73+5120];
	add.s32 	%r795, %r794, %r793;
	min.s32 	%r796, %r792, %r795;
	st.shared.u32 	[%r6], %r796;
	ld.shared.u32 	%r797, [%r6+8192];
	ld.shared.u32 	%r798, [%r69+8272];
	add.s32 	%r799, %r794, %r798;
	min.s32 	%r800, %r797, %r799;
	st.shared.u32 	[%r6+8192], %r800;
	ld.shared.u32 	%r801, [%r6+128];
	ld.shared.u32 	%r802, [%r69+80];
	ld.shared.u32 	%r803, [%r73+5248];
	add.s32 	%r804, %r803, %r802;
	min.s32 	%r805, %r801, %r804;
	st.shared.u32 	[%r6+128], %r805;
	ld.shared.u32 	%r806, [%r6+8320];
	ld.shared.u32 	%r807, [%r69+8272];
	add.s32 	%r808, %r807, %r803;
	min.s32 	%r809, %r806, %r808;
	st.shared.u32 	[%r6+8320], %r809;
	bar.sync 	0;
	ld.shared.u32 	%r810, [%r4];
	ld.shared.u32 	%r811, [%r45+84];
	ld.shared.u32 	%r812, [%r51+5376];
	add.s32 	%r813, %r812, %r811;
	min.s32 	%r814, %r810, %r813;
	st.shared.u32 	[%r4], %r814;
	ld.shared.u32 	%r815, [%r4+8192];
	ld.shared.u32 	%r816, [%r45+8276];
	ld.shared.u32 	%r817, [%r51+5376];
	add.s32 	%r818, %r817, %r816;
	min.s32 	%r819, %r815, %r818;
	st.shared.u32 	[%r4+8192], %r819;
	ld.shared.u32 	%r820, [%r4+128];
	ld.shared.u32 	%r821, [%r51+5504];
	add.s32 	%r822, %r821, %r811;
	min.s32 	%r823, %r820, %r822;
	st.shared.u32 	[%r4+128], %r823;
	ld.shared.u32 	%r824, [%r4+8320];
	ld.shared.u32 	%r825, [%r51+5504];
	add.s32 	%r826, %r825, %r816;
	min.s32 	%r827, %r824, %r826;
	st.shared.u32 	[%r4+8320], %r827;
	ld.shared.u32 	%r828, [%r6];
	ld.shared.u32 	%r829, [%r69+84];
	ld.shared.u32 	%r830, [%r73+5376];
	add.s32 	%r831, %r830, %r829;
	min.s32 	%r832, %r828, %r831;
	st.shared.u32 	[%r6], %r832;
	ld.shared.u32 	%r833, [%r6+8192];
	ld.shared.u32 	%r834, [%r69+8276];
	add.s32 	%r835, %r830, %r834;
	min.s32 	%r836, %r833, %r835;
	st.shared.u32 	[%r6+8192], %r836;
	ld.shared.u32 	%r837, [%r6+128];
	ld.shared.u32 	%r838, [%r69+84];
	ld.shared.u32 	%r839, [%r73+5504];
	add.s32 	%r840, %r839, %r838;
	min.s32 	%r841, %r837, %r840;
	st.shared.u32 	[%r6+128], %r841;
	ld.shared.u32 	%r842, [%r6+8320];
	ld.shared.u32 	%r843, [%r69+8276];
	add.s32 	%r844, %r843, %r839;
	min.s32 	%r845, %r842, %r844;
	st.shared.u32 	[%r6+8320], %r845;
	bar.sync 	0;
	ld.shared.u32 	%r846, [%r4];
	ld.shared.u32 	%r847, [%r45+88];
	ld.shared.u32 	%r848, [%r51+5632];
	add.s32 	%r849, %r848, %r847;
	min.s32 	%r850, %r846, %r849;
	st.shared.u32 	[%r4], %r850;
	ld.shared.u32 	%r851, [%r4+8192];
	ld.shared.u32 	%r852, [%r45+8280];
	ld.shared.u32 	%r853, [%r51+5632];
	add.s32 	%r854, %r853, %r852;
	min.s32 	%r855, %r851, %r854;
	st.shared.u32 	[%r4+8192], %r855;
	ld.shared.u32 	%r856, [%r4+128];
	ld.shared.u32 	%r857, [%r51+5760];
	add.s32 	%r858, %r857, %r847;
	min.s32 	%r859, %r856, %r858;
	st.shared.u32 	[%r4+128], %r859;
	ld.shared.u32 	%r860, [%r4+8320];
	ld.shared.u32 	%r861, [%r51+5760];
	add.s32 	%r862, %r861, %r852;
	min.s32 	%r863, %r860, %r862;
	st.shared.u32 	[%r4+8320], %r863;
	ld.shared.u32 	%r864, [%r6];
	ld.shared.u32 	%r865, [%r69+88];
	ld.shared.u32 	%r866, [%r73+5632];
	add.s32 	%r867, %r866, %r865;
	min.s32 	%r868, %r864, %r867;
	st.shared.u32 	[%r6], %r868;
	ld.shared.u32 	%r869, [%r6+8192];
	ld.shared.u32 	%r870, [%r69+8280];
	add.s32 	%r871, %r866, %r870;
	min.s32 	%r872, %r869, %r871;
	st.shared.u32 	[%r6+8192], %r872;
	ld.shared.u32 	%r873, [%r6+128];
	ld.shared.u32 	%r874, [%r69+88];
	ld.shared.u32 	%r875, [%r73+5760];
	add.s32 	%r876, %r875, %r874;
	min.s32 	%r877, %r873, %r876;
	st.shared.u32 	[%r6+128], %r877;
	ld.shared.u32 	%r878, [%r6+8320];
	ld.shared.u32 	%r879, [%r69+8280];
	add.s32 	%r880, %r879, %r875;
	min.s32 	%r881, %r878, %r880;
	st.shared.u32 	[%r6+8320], %r881;
	bar.sync 	0;
	ld.shared.u32 	%r882, [%r4];
	ld.shared.u32 	%r883, [%r45+92];
	ld.shared.u32 	%r884, [%r51+5888];
	add.s32 	%r885, %r884, %r883;
	min.s32 	%r886, %r882, %r885;
	st.shared.u32 	[%r4], %r886;
	ld.shared.u32 	%r887, [%r4+8192];
	ld.shared.u32 	%r888, [%r45+8284];
	ld.shared.u32 	%r889, [%r51+5888];
	add.s32 	%r890, %r889, %r888;
	min.s32 	%r891, %r887, %r890;
	st.shared.u32 	[%r4+8192], %r891;
	ld.shared.u32 	%r892, [%r4+128];
	ld.shared.u32 	%r893, [%r51+6016];
	add.s32 	%r894, %r893, %r883;
	min.s32 	%r895, %r892, %r894;
	st.shared.u32 	[%r4+128], %r895;
	ld.shared.u32 	%r896, [%r4+8320];
	ld.shared.u32 	%r897, [%r51+6016];
	add.s32 	%r898, %r897, %r888;
	min.s32 	%r899, %r896, %r898;
	st.shared.u32 	[%r4+8320], %r899;
	ld.shared.u32 	%r900, [%r6];
	ld.shared.u32 	%r901, [%r69+92];
	ld.shared.u32 	%r902, [%r73+5888];
	add.s32 	%r903, %r902, %r901;
	min.s32 	%r904, %r900, %r903;
	st.shared.u32 	[%r6], %r904;
	ld.shared.u32 	%r905, [%r6+8192];
	ld.shared.u32 	%r906, [%r69+8284];
	add.s32 	%r907, %r902, %r906;
	min.s32 	%r908, %r905, %r907;
	st.shared.u32 	[%r6+8192], %r908;
	ld.shared.u32 	%r909, [%r6+128];
	ld.shared.u32 	%r910, [%r69+92];
	ld.shared.u32 	%r911, [%r73+6016];
	add.s32 	%r912, %r911, %r910;
	min.s32 	%r913, %r909, %r912;
	st.shared.u32 	[%r6+128], %r913;
	ld.shared.u32 	%r914, [%r6+8320];
	ld.shared.u32 	%r915, [%r69+8284];
	add.s32 	%r916, %r915, %r911;
	min.s32 	%r917, %r914, %r916;
	st.shared.u32 	[%r6+8320], %r917;
	bar.sync 	0;
	ld.shared.u32 	%r918, [%r4];
	ld.shared.u32 	%r919, [%r45+96];
	ld.shared.u32 	%r920, [%r51+6144];
	add.s32 	%r921, %r920, %r919;
	min.s32 	%r922, %r918, %r921;
	st.shared.u32 	[%r4], %r922;
	ld.shared.u32 	%r923, [%r4+8192];
	ld.shared.u32 	%r924, [%r45+8288];
	ld.shared.u32 	%r925, [%r51+6144];
	add.s32 	%r926, %r925, %r924;
	min.s32 	%r927, %r923, %r926;
	st.shared.u32 	[%r4+8192], %r927;
	ld.shared.u32 	%r928, [%r4+128];
	ld.shared.u32 	%r929, [%r51+6272];
	add.s32 	%r930, %r929, %r919;
	min.s32 	%r931, %r928, %r930;
	st.shared.u32 	[%r4+128], %r931;
	ld.shared.u32 	%r932, [%r4+8320];
	ld.shared.u32 	%r933, [%r51+6272];
	add.s32 	%r934, %r933, %r924;
	min.s32 	%r935, %r932, %r934;
	st.shared.u32 	[%r4+8320], %r935;
	ld.shared.u32 	%r936, [%r6];
	ld.shared.u32 	%r937, [%r69+96];
	ld.shared.u32 	%r938, [%r73+6144];
	add.s32 	%r939, %r938, %r937;
	min.s32 	%r940, %r936, %r939;
	st.shared.u32 	[%r6], %r940;
	ld.shared.u32 	%r941, [%r6+8192];
	ld.shared.u32 	%r942, [%r69+8288];
	add.s32 	%r943, %r938, %r942;
	min.s32 	%r944, %r941, %r943;
	st.shared.u32 	[%r6+8192], %r944;
	ld.shared.u32 	%r945, [%r6+128];
	ld.shared.u32 	%r946, [%r69+96];
	ld.shared.u32 	%r947, [%r73+6272];
	add.s32 	%r948, %r947, %r946;
	min.s32 	%r949, %r945, %r948;
	st.shared.u32 	[%r6+128], %r949;
	ld.shared.u32 	%r950, [%r6+8320];
	ld.shared.u32 	%r951, [%r69+8288];
	add.s32 	%r952, %r951, %r947;
	min.s32 	%r953, %r950, %r952;
	st.shared.u32 	[%r6+8320], %r953;
	bar.sync 	0;
	ld.shared.u32 	%r954, [%r4];
	ld.shared.u32 	%r955, [%r45+100];
	ld.shared.u32 	%r956, [%r51+6400];
	add.s32 	%r957, %r956, %r955;
	min.s32 	%r958, %r954, %r957;
	st.shared.u32 	[%r4], %r958;
	ld.shared.u32 	%r959, [%r4+8192];
	ld.shared.u32 	%r960, [%r45+8292];
	ld.shared.u32 	%r961, [%r51+6400];
	add.s32 	%r962, %r961, %r960;
	min.s32 	%r963, %r959, %r962;
	st.shared.u32 	[%r4+8192], %r963;
	ld.shared.u32 	%r964, [%r4+128];
	ld.shared.u32 	%r965, [%r51+6528];
	add.s32 	%r966, %r965, %r955;
	min.s32 	%r967, %r964, %r966;
	st.shared.u32 	[%r4+128], %r967;
	ld.shared.u32 	%r968, [%r4+8320];
	ld.shared.u32 	%r969, [%r51+6528];
	add.s32 	%r970, %r969, %r960;
	min.s32 	%r971, %r968, %r970;
	st.shared.u32 	[%r4+8320], %r971;
	ld.shared.u32 	%r972, [%r6];
	ld.shared.u32 	%r973, [%r69+100];
	ld.shared.u32 	%r974, [%r73+6400];
	add.s32 	%r975, %r974, %r973;
	min.s32 	%r976, %r972, %r975;
	st.shared.u32 	[%r6], %r976;
	ld.shared.u32 	%r977, [%r6+8192];
	ld.shared.u32 	%r978, [%r69+8292];
	add.s32 	%r979, %r974, %r978;
	min.s32 	%r980, %r977, %r979;
	st.shared.u32 	[%r6+8192], %r980;
	ld.shared.u32 	%r981, [%r6+128];
	ld.shared.u32 	%r982, [%r69+100];
	ld.shared.u32 	%r983, [%r73+6528];
	add.s32 	%r984, %r983, %r982;
	min.s32 	%r985, %r981, %r984;
	st.shared.u32 	[%r6+128], %r985;
	ld.shared.u32 	%r986, [%r6+8320];
	ld.shared.u32 	%r987, [%r69+8292];
	add.s32 	%r988, %r987, %r983;
	min.s32 	%r989, %r986, %r988;
	st.shared.u32 	[%r6+8320], %r989;
	bar.sync 	0;
	ld.shared.u32 	%r990, [%r4];
	ld.shared.u32 	%r991, [%r45+104];
	ld.shared.u32 	%r992, [%r51+6656];
	add.s32 	%r993, %r992, %r991;
	min.s32 	%r994, %r990, %r993;
	st.shared.u32 	[%r4], %r994;
	ld.shared.u32 	%r995, [%r4+8192];
	ld.shared.u32 	%r996, [%r45+8296];
	ld.shared.u32 	%r997, [%r51+6656];
	add.s32 	%r998, %r997, %r996;
	min.s32 	%r999, %r995, %r998;
	st.shared.u32 	[%r4+8192], %r999;
	ld.shared.u32 	%r1000, [%r4+128];
	ld.shared.u32 	%r1001, [%r51+6784];
	add.s32 	%r1002, %r1001, %r991;
	min.s32 	%r1003, %r1000, %r1002;
	st.shared.u32 	[%r4+128], %r1003;
	ld.shared.u32 	%r1004, [%r4+8320];
	ld.shared.u32 	%r1005, [%r51+6784];
	add.s32 	%r1006, %r1005, %r996;
	min.s32 	%r1007, %r1004, %r1006;
	st.shared.u32 	[%r4+8320], %r1007;
	ld.shared.u32 	%r1008, [%r6];
	ld.shared.u32 	%r1009, [%r69+104];
	ld.shared.u32 	%r1010, [%r73+6656];
	add.s32 	%r1011, %r1010, %r1009;
	min.s32 	%r1012, %r1008, %r1011;
	st.shared.u32 	[%r6], %r1012;
	ld.shared.u32 	%r1013, [%r6+8192];
	ld.shared.u32 	%r1014, [%r69+8296];
	add.s32 	%r1015, %r1010, %r1014;
	min.s32 	%r1016, %r1013, %r1015;
	st.shared.u32 	[%r6+8192], %r1016;
	ld.shared.u32 	%r1017, [%r6+128];
	ld.shared.u32 	%r1018, [%r69+104];
	ld.shared.u32 	%r1019, [%r73+6784];
	add.s32 	%r1020, %r1019, %r1018;
	min.s32 	%r1021, %r1017, %r1020;
	st.shared.u32 	[%r6+128], %r1021;
	ld.shared.u32 	%r1022, [%r6+8320];
	ld.shared.u32 	%r1023, [%r69+8296];
	add.s32 	%r1024, %r1023, %r1019;
	min.s32 	%r1025, %r1022, %r1024;
	st.shared.u32 	[%r6+8320], %r1025;
	bar.sync 	0;
	ld.shared.u32 	%r1026, [%r4];
	ld.shared.u32 	%r1027, [%r45+108];
	ld.shared.u32 	%r1028, [%r51+6912];
	add.s32 	%r1029, %r1028, %r1027;
	min.s32 	%r1030, %r1026, %r1029;
	st.shared.u32 	[%r4], %r1030;
	ld.shared.u32 	%r1031, [%r4+8192];
	ld.shared.u32 	%r1032, [%r45+8300];
	ld.shared.u32 	%r1033, [%r51+6912];
	add.s32 	%r1034, %r1033, %r1032;
	min.s32 	%r1035, %r1031, %r1034;
	st.shared.u32 	[%r4+8192], %r1035;
	ld.shared.u32 	%r1036, [%r4+128];
	ld.shared.u32 	%r1037, [%r51+7040];
	add.s32 	%r1038, %r1037, %r1027;
	min.s32 	%r1039, %r1036, %r1038;
	st.shared.u32 	[%r4+128], %r1039;
	ld.shared.u32 	%r1040, [%r4+8320];
	ld.shared.u32 	%r1041, [%r51+7040];
	add.s32 	%r1042, %r1041, %r1032;
	min.s32 	%r1043, %r1040, %r1042;
	st.shared.u32 	[%r4+8320], %r1043;
	ld.shared.u32 	%r1044, [%r6];
	ld.shared.u32 	%r1045, [%r69+108];
	ld.shared.u32 	%r1046, [%r73+6912];
	add.s32 	%r1047, %r1046, %r1045;
	min.s32 	%r1048, %r1044, %r1047;
	st.shared.u32 	[%r6], %r1048;
	ld.shared.u32 	%r1049, [%r6+8192];
	ld.shared.u32 	%r1050, [%r69+8300];
	add.s32 	%r1051, %r1046, %r1050;
	min.s32 	%r1052, %r1049, %r1051;
	st.shared.u32 	[%r6+8192], %r1052;
	ld.shared.u32 	%r1053, [%r6+128];
	ld.shared.u32 	%r1054, [%r69+108];
	ld.shared.u32 	%r1055, [%r73+7040];
	add.s32 	%r1056, %r1055, %r1054;
	min.s32 	%r1057, %r1053, %r1056;
	st.shared.u32 	[%r6+128], %r1057;
	ld.shared.u32 	%r1058, [%r6+8320];
	ld.shared.u32 	%r1059, [%r69+8300];
	add.s32 	%r1060, %r1059, %r1055;
	min.s32 	%r1061, %r1058, %r1060;
	st.shared.u32 	[%r6+8320], %r1061;
	bar.sync 	0;
	ld.shared.u32 	%r1062, [%r4];
	ld.shared.u32 	%r1063, [%r45+112];
	ld.shared.u32 	%r1064, [%r51+7168];
	add.s32 	%r1065, %r1064, %r1063;
	min.s32 	%r1066, %r1062, %r1065;
	st.shared.u32 	[%r4], %r1066;
	ld.shared.u32 	%r1067, [%r4+8192];
	ld.shared.u32 	%r1068, [%r45+8304];
	ld.shared.u32 	%r1069, [%r51+7168];
	add.s32 	%r1070, %r1069, %r1068;
	min.s32 	%r1071, %r1067, %r1070;
	st.shared.u32 	[%r4+8192], %r1071;
	ld.shared.u32 	%r1072, [%r4+128];
	ld.shared.u32 	%r1073, [%r51+7296];
	add.s32 	%r1074, %r1073, %r1063;
	min.s32 	%r1075, %r1072, %r1074;
	st.shared.u32 	[%r4+128], %r1075;
	ld.shared.u32 	%r1076, [%r4+8320];
	ld.shared.u32 	%r1077, [%r51+7296];
	add.s32 	%r1078, %r1077, %r1068;
	min.s32 	%r1079, %r1076, %r1078;
	st.shared.u32 	[%r4+8320], %r1079;
	ld.shared.u32 	%r1080, [%r6];
	ld.shared.u32 	%r1081, [%r69+112];
	ld.shared.u32 	%r1082, [%r73+7168];
	add.s32 	%r1083, %r1082, %r1081;
	min.s32 	%r1084, %r1080, %r1083;
	st.shared.u32 	[%r6], %r1084;
	ld.shared.u32 	%r1085, [%r6+8192];
	ld.shared.u32 	%r1086, [%r69+8304];
	add.s32 	%r1087, %r1082, %r1086;
	min.s32 	%r1088, %r1085, %r1087;
	st.shared.u32 	[%r6+8192], %r1088;
	ld.shared.u32 	%r1089, [%r6+128];
	ld.shared.u32 	%r1090, [%r69+112];
	ld.shared.u32 	%r1091, [%r73+7296];
	add.s32 	%r1092, %r1091, %r1090;
	min.s32 	%r1093, %r1089, %r1092;
	st.shared.u32 	[%r6+128], %r1093;
	ld.shared.u32 	%r1094, [%r6+8320];
	ld.shared.u32 	%r1095, [%r69+8304];
	add.s32 	%r1096, %r1095, %r1091;
	min.s32 	%r1097, %r1094, %r1096;
	st.shared.u32 	[%r6+8320], %r1097;
	bar.sync 	0;
	ld.shared.u32 	%r1098, [%r4];
	ld.shared.u32 	%r1099, [%r45+116];
	ld.shared.u32 	%r1100, [%r51+7424];
	add.s32 	%r1101, %r1100, %r1099;
	min.s32 	%r1102, %r1098, %r1101;
	st.shared.u32 	[%r4], %r1102;
	ld.shared.u32 	%r1103, [%r4+8192];
	ld.shared.u32 	%r1104, [%r45+8308];
	ld.shared.u32 	%r1105, [%r51+7424];
	add.s32 	%r1106, %r1105, %r1104;
	min.s32 	%r1107, %r1103, %r1106;
	st.shared.u32 	[%r4+8192], %r1107;
	ld.shared.u32 	%r1108, [%r4+128];
	ld.shared.u32 	%r1109, [%r51+7552];
	add.s32 	%r1110, %r1109, %r1099;
	min.s32 	%r1111, %r1108, %r1110;
	st.shared.u32 	[%r4+128], %r1111;
	ld.shared.u32 	%r1112, [%r4+8320];
	ld.shared.u32 	%r1113, [%r51+7552];
	add.s32 	%r1114, %r1113, %r1104;
	min.s32 	%r1115, %r1112, %r1114;
	st.shared.u32 	[%r4+8320], %r1115;
	ld.shared.u32 	%r1116, [%r6];
	ld.shared.u32 	%r1117, [%r69+116];
	ld.shared.u32 	%r1118, [%r73+7424];
	add.s32 	%r1119, %r1118, %r1117;
	min.s32 	%r1120, %r1116, %r1119;
	st.shared.u32 	[%r6], %r1120;
	ld.shared.u32 	%r1121, [%r6+8192];
	ld.shared.u32 	%r1122, [%r69+8308];
	add.s32 	%r1123, %r1118, %r1122;
	min.s32 	%r1124, %r1121, %r1123;
	st.shared.u32 	[%r6+8192], %r1124;
	ld.shared.u32 	%r1125, [%r6+128];
	ld.shared.u32 	%r1126, [%r69+116];
	ld.shared.u32 	%r1127, [%r73+7552];
	add.s32 	%r1128, %r1127, %r1126;
	min.s32 	%r1129, %r1125, %r1128;
	st.shared.u32 	[%r6+128], %r1129;
	ld.shared.u32 	%r1130, [%r6+8320];
	ld.shared.u32 	%r1131, [%r69+8308];
	add.s32 	%r1132, %r1131, %r1127;
	min.s32 	%r1133, %r1130, %r1132;
	st.shared.u32 	[%r6+8320], %r1133;
	bar.sync 	0;
	ld.shared.u32 	%r1134, [%r4];
	ld.shared.u32 	%r1135, [%r45+120];
	ld.shared.u32 	%r1136, [%r51+7680];
	add.s32 	%r1137, %r1136, %r1135;
	min.s32 	%r1138, %r1134, %r1137;
	st.shared.u32 	[%r4], %r1138;
	ld.shared.u32 	%r1139, [%r4+8192];
	ld.shared.u32 	%r1140, [%r45+8312];
	ld.shared.u32 	%r1141, [%r51+7680];
	add.s32 	%r1142, %r1141, %r1140;
	min.s32 	%r1143, %r1139, %r1142;
	st.shared.u32 	[%r4+8192], %r1143;
	ld.shared.u32 	%r1144, [%r4+128];
	ld.shared.u32 	%r1145, [%r51+7808];
	add.s32 	%r1146, %r1145, %r1135;
	min.s32 	%r1147, %r1144, %r1146;
	st.shared.u32 	[%r4+128], %r1147;
	ld.shared.u32 	%r1148, [%r4+8320];
	ld.shared.u32 	%r1149, [%r51+7808];
	add.s32 	%r1150, %r1149, %r1140;
	min.s32 	%r1151, %r1148, %r1150;
	st.shared.u32 	[%r4+8320], %r1151;
	ld.shared.u32 	%r1152, [%r6];
	ld.shared.u32 	%r1153, [%r69+120];
	ld.shared.u32 	%r1154, [%r73+7680];
	add.s32 	%r1155, %r1154, %r1153;
	min.s32 	%r1156, %r1152, %r1155;
	st.shared.u32 	[%r6], %r1156;
	ld.shared.u32 	%r1157, [%r6+8192];
	ld.shared.u32 	%r1158, [%r69+8312];
	add.s32 	%r1159, %r1154, %r1158;
	min.s32 	%r1160, %r1157, %r1159;
	st.shared.u32 	[%r6+8192], %r1160;
	ld.shared.u32 	%r1161, [%r6+128];
	ld.shared.u32 	%r1162, [%r69+120];
	ld.shared.u32 	%r1163, [%r73+7808];
	add.s32 	%r1164, %r1163, %r1162;
	min.s32 	%r1165, %r1161, %r1164;
	st.shared.u32 	[%r6+128], %r1165;
	ld.shared.u32 	%r1166, [%r6+8320];
	ld.shared.u32 	%r1167, [%r69+8312];
	add.s32 	%r1168, %r1167, %r1163;
	min.s32 	%r1169, %r1166, %r1168;
	st.shared.u32 	[%r6+8320], %r1169;
	bar.sync 	0;
	ld.shared.u32 	%r1170, [%r4];
	ld.shared.u32 	%r1171, [%r45+124];
	ld.shared.u32 	%r1172, [%r51+7936];
	add.s32 	%r1173, %r1172, %r1171;
	min.s32 	%r1174, %r1170, %r1173;
	st.shared.u32 	[%r4], %r1174;
	ld.shared.u32 	%r1175, [%r4+8192];
	ld.shared.u32 	%r1176, [%r45+8316];
	ld.shared.u32 	%r1177, [%r51+7936];
	add.s32 	%r1178, %r1177, %r1176;
	min.s32 	%r1179, %r1175, %r1178;
	st.shared.u32 	[%r4+8192], %r1179;
	ld.shared.u32 	%r1180, [%r4+128];
	ld.shared.u32 	%r1181, [%r51+8064];
	add.s32 	%r1182, %r1181, %r1171;
	min.s32 	%r1183, %r1180, %r1182;
	st.shared.u32 	[%r4+128], %r1183;
	ld.shared.u32 	%r1184, [%r4+8320];
	ld.shared.u32 	%r1185, [%r51+8064];
	add.s32 	%r1186, %r1185, %r1176;
	min.s32 	%r1187, %r1184, %r1186;
	st.shared.u32 	[%r4+8320], %r1187;
	ld.shared.u32 	%r1188, [%r6];
	ld.shared.u32 	%r1189, [%r69+124];
	ld.shared.u32 	%r1190, [%r73+7936];
	add.s32 	%r1191, %r1190, %r1189;
	min.s32 	%r1192, %r1188, %r1191;
	st.shared.u32 	[%r6], %r1192;
	ld.shared.u32 	%r1193, [%r6+8192];
	ld.shared.u32 	%r1194, [%r69+8316];
	add.s32 	%r1195, %r1190, %r1194;
	min.s32 	%r1196, %r1193, %r1195;
	st.shared.u32 	[%r6+8192], %r1196;
	ld.shared.u32 	%r1197, [%r6+128];
	ld.shared.u32 	%r1198, [%r69+124];
	ld.shared.u32 	%r1199, [%r73+8064];
	add.s32 	%r1200, %r1199, %r1198;
	min.s32 	%r1201, %r1197, %r1200;
	st.shared.u32 	[%r6+128], %r1201;
	ld.shared.u32 	%r1202, [%r6+8320];
	ld.shared.u32 	%r1203, [%r69+8316];
	add.s32 	%r1204, %r1203, %r1199;
	min.s32 	%r1205, %r1202, %r1204;
	st.shared.u32 	[%r6+8320], %r1205;
	bar.sync 	0;
	add.s32 	%r1214, %r1214, 32;
	setp.ne.s32 	%p2, %r1214, 64;
	@%p2 bra 	$L__BB1_2;
	ld.shared.u32 	%r1206, [%r4];
	st.global.u32 	[%rd1], %r1206;
	ld.shared.u32 	%r1207, [%r4+8192];
	st.global.u32 	[%rd2], %r1207;
	ld.shared.u32 	%r1208, [%r4+128];
	st.global.u32 	[%rd1+128], %r1208;
	ld.shared.u32 	%r1209, [%r4+8320];
	st.global.u32 	[%rd2+128], %r1209;
	ld.shared.u32 	%r1210, [%r6];
	st.global.u32 	[%rd3], %r1210;
	ld.shared.u32 	%r1211, [%r6+8192];
	st.global.u32 	[%rd4], %r1211;
	ld.shared.u32 	%r1212, [%r6+128];
	st.global.u32 	[%rd3+128], %r1212;
	ld.shared.u32 	%r1213, [%r6+8320];
	st.global.u32 	[%rd4+128], %r1213;
$L__BB1_4:
	ret;

}
	// .globl	_Z6Phase3Piii
.visible .entry _Z6Phase3Piii(
	.param .u64 .ptr .align 1 _Z6Phase3Piii_param_0,
	.param .u32 _Z6Phase3Piii_param_1,
	.param .u32 _Z6Phase3Piii_param_2
)
{
	.reg .pred 	%p<5>;
	.reg .b32 	%r<451>;
	.reg .b64 	%rd<13>;
	// demoted variable
	.shared .align 4 .b8 _ZZ6Phase3PiiiE5pivot[16384];
	// demoted variable
	.shared .align 4 .b8 _ZZ6Phase3PiiiE3row[16384];
	// demoted variable
	.shared .align 4 .b8 _ZZ6Phase3PiiiE3col[16384];
	ld.param.u64 	%rd3, [_Z6Phase3Piii_param_0];
	ld.param.u32 	%r24, [_Z6Phase3Piii_param_1];
	ld.param.u32 	%r25, [_Z6Phase3Piii_param_2];
	mov.u32 	%r1, %ctaid.x;
	setp.eq.s32 	%p1, %r24, %r1;
	mov.u32 	%r2, %ctaid.y;
	setp.eq.s32 	%p2, %r24, %r2;
	or.pred  	%p3, %p1, %p2;
	@%p3 bra 	$L__BB2_4;
	cvta.to.global.u64 	%rd4, %rd3;
	mov.u32 	%r27, %tid.x;
	mov.u32 	%r28, %tid.y;
	shl.b32 	%r29, %r24, 6;
	add.s32 	%r30, %r29, %r27;
	add.s32 	%r31, %r29, %r28;
	shl.b32 	%r32, %r1, 6;
	add.s32 	%r33, %r32, %r27;
	shl.b32 	%r34, %r2, 6;
	add.s32 	%r35, %r34, %r28;
	mul.lo.s32 	%r36, %r25, %r35;
	add.s32 	%r37, %r36, %r33;
	mul.wide.s32 	%rd5, %r37, 4;
	add.s64 	%rd1, %rd4, %rd5;
	ld.global.u32 	%r38, [%rd1];
	shl.b32 	%r39, %r28, 8;
	mov.u32 	%r40, _ZZ6Phase3PiiiE5pivot;
	add.s32 	%r41, %r40, %r39;
	shl.b32 	%r42, %r27, 2;
	add.s32 	%r3, %r41, %r42;
	st.shared.u32 	[%r3], %r38;
	shl.b32 	%r43, %r25, 5;
	mul.wide.s32 	%rd6, %r43, 4;
	add.s64 	%rd2, %rd1, %rd6;
	ld.global.u32 	%r44, [%rd2];
	st.shared.u32 	[%r3+8192], %r44;
	ld.global.u32 	%r45, [%rd1+128];
	st.shared.u32 	[%r3+128], %r45;
	ld.global.u32 	%r46, [%rd2+128];
	st.shared.u32 	[%r3+8320], %r46;
	add.s32 	%r47, %r30, %r36;
	mul.wide.s32 	%rd7, %r47, 4;
	add.s64 	%rd8, %rd4, %rd7;
	ld.global.u32 	%r48, [%rd8];
	mov.u32 	%r49, _ZZ6Phase3PiiiE3row;
	add.s32 	%r50, %r49, %r39;
	add.s32 	%r51, %r50, %r42;
	st.shared.u32 	[%r51], %r48;
	add.s64 	%rd9, %rd8, %rd6;
	ld.global.u32 	%r52, [%rd9];
	st.shared.u32 	[%r51+8192], %r52;
	ld.global.u32 	%r53, [%rd8+128];
	st.shared.u32 	[%r51+128], %r53;
	ld.global.u32 	%r54, [%rd9+128];
	st.shared.u32 	[%r51+8320], %r54;
	mad.lo.s32 	%r55, %r31, %r25, %r33;
	mul.wide.s32 	%rd10, %r55, 4;
	add.s64 	%rd11, %rd4, %rd10;
	ld.global.u32 	%r56, [%rd11];
	mov.u32 	%r57, _ZZ6Phase3PiiiE3col;
	add.s32 	%r58, %r57, %r39;
	add.s32 	%r59, %r58, %r42;
	st.shared.u32 	[%r59], %r56;
	add.s64 	%rd12, %rd11, %rd6;
	ld.global.u32 	%r60, [%rd12];
	st.shared.u32 	[%r59+8192], %r60;
	ld.global.u32 	%r61, [%rd11+128];
	st.shared.u32 	[%r59+128], %r61;
	ld.global.u32 	%r62, [%rd12+128];
	st.shared.u32 	[%r59+8320], %r62;
	bar.sync 	0;
	ld.shared.u32 	%r450, [%r3];
	ld.shared.u32 	%r449, [%r3+8192];
	ld.shared.u32 	%r448, [%r3+128];
	ld.shared.u32 	%r447, [%r3+8320];
	add.s32 	%r445, %r50, 8192;
	add.s32 	%r63, %r42, %r57;
	add.s32 	%r444, %r63, 4096;
	mov.b32 	%r446, 8192;
$L__BB2_2:
	.pragma "nounroll";
	ld.shared.u32 	%r64, [%r445+-8192];
	ld.shared.u32 	%r65, [%r444+-4096];
	add.s32 	%r66, %r65, %r64;
	min.s32 	%r67, %r450, %r66;
	ld.shared.u32 	%r68, [%r445];
	add.s32 	%r69, %r65, %r68;
	min.s32 	%r70, %r449, %r69;
	ld.shared.u32 	%r71, [%r444+-3968];
	add.s32 	%r72, %r71, %r64;
	min.s32 	%r73, %r448, %r72;
	add.s32 	%r74, %r68, %r71;
	min.s32 	%r75, %r447, %r74;
	ld.shared.u32 	%r76, [%r445+-8188];
	ld.shared.u32 	%r77, [%r444+-3840];
	add.s32 	%r78, %r77, %r76;
	min.s32 	%r79, %r67, %r78;
	ld.shared.u32 	%r80, [%r445+4];
	add.s32 	%r81, %r77, %r80;
	min.s32 	%r82, %r70, %r81;
	ld.shared.u32 	%r83, [%r444+-3712];
	add.s32 	%r84, %r83, %r76;
	min.s32 	%r85, %r73, %r84;
	add.s32 	%r86, %r80, %r83;
	min.s32 	%r87, %r75, %r86;
	ld.shared.u32 	%r88, [%r445+-8184];
	ld.shared.u32 	%r89, [%r444+-3584];
	add.s32 	%r90, %r89, %r88;
	min.s32 	%r91, %r79, %r90;
	ld.shared.u32 	%r92, [%r445+8];
	add.s32 	%r93, %r89, %r92;
	min.s32 	%r94, %r82, %r93;
	ld.shared.u32 	%r95, [%r444+-3456];
	add.s32 	%r96, %r95, %r88;
	min.s32 	%r97, %r85, %r96;
	add.s32 	%r98, %r92, %r95;
	min.s32 	%r99, %r87, %r98;
	ld.shared.u32 	%r100, [%r445+-8180];
	ld.shared.u32 	%r101, [%r444+-3328];
	add.s32 	%r102, %r101, %r100;
	min.s32 	%r103, %r91, %r102;
	ld.shared.u32 	%r104, [%r445+12];
	add.s32 	%r105, %r101, %r104;
	min.s32 	%r106, %r94, %r105;
	ld.shared.u32 	%r107, [%r444+-3200];
	add.s32 	%r108, %r107, %r100;
	min.s32 	%r109, %r97, %r108;
	add.s32 	%r110, %r104, %r107;
	min.s32 	%r111, %r99, %r110;
	ld.shared.u32 	%r112, [%r445+-8176];
	ld.shared.u32 	%r113, [%r444+-3072];
	add.s32 	%r114, %r113, %r112;
	min.s32 	%r115, %r103, %r114;
	ld.shared.u32 	%r116, [%r445+16];
	add.s32 	%r117, %r113, %r116;
	min.s32 	%r118, %r106, %r117;
	ld.shared.u32 	%r119, [%r444+-2944];
	add.s32 	%r120, %r119, %r112;
	min.s32 	%r121, %r109, %r120;
	add.s32 	%r122, %r116, %r119;
	min.s32 	%r123, %r111, %r122;
	ld.shared.u32 	%r124, [%r445+-8172];
	ld.shared.u32 	%r125, [%r444+-2816];
	add.s32 	%r126, %r125, %r124;
	min.s32 	%r127, %r115, %r126;
	ld.shared.u32 	%r128, [%r445+20];
	add.s32 	%r129, %r125, %r128;
	min.s32 	%r130, %r118, %r129;
	ld.shared.u32 	%r131, [%r444+-2688];
	add.s32 	%r132, %r131, %r124;
	min.s32 	%r133, %r121, %r132;
	add.s32 	%r134, %r128, %r131;
	min.s32 	%r135, %r123, %r134;
	ld.shared.u32 	%r136, [%r445+-8168];
	ld.shared.u32 	%r137, [%r444+-2560];
	add.s32 	%r138, %r137, %r136;
	min.s32 	%r139, %r127, %r138;
	ld.shared.u32 	%r140, [%r445+24];
	add.s32 	%r141, %r137, %r140;
	min.s32 	%r142, %r130, %r141;
	ld.shared.u32 	%r143, [%r444+-2432];
	add.s32 	%r144, %r143, %r136;
	min.s32 	%r145, %r133, %r144;
	add.s32 	%r146, %r140, %r143;
	min.s32 	%r147, %r135, %r146;
	ld.shared.u32 	%r148, [%r445+-8164];
	ld.shared.u32 	%r149, [%r444+-2304];
	add.s32 	%r150, %r149, %r148;
	min.s32 	%r151, %r139, %r150;
	ld.shared.u32 	%r152, [%r445+28];
	add.s32 	%r153, %r149, %r152;
	min.s32 	%r154, %r142, %r153;
	ld.shared.u32 	%r155, [%r444+-2176];
	add.s32 	%r156, %r155, %r148;
	min.s32 	%r157, %r145, %r156;
	add.s32 	%r158, %r152, %r155;
	min.s32 	%r159, %r147, %r158;
	ld.shared.u32 	%r160, [%r445+-8160];
	ld.shared.u32 	%r161, [%r444+-2048];
	add.s32 	%r162, %r161, %r160;
	min.s32 	%r163, %r151, %r162;
	ld.shared.u32 	%r164, [%r445+32];
	add.s32 	%r165, %r161, %r164;
	min.s32 	%r166, %r154, %r165;
	ld.shared.u32 	%r167, [%r444+-1920];
	add.s32 	%r168, %r167, %r160;
	min.s32 	%r169, %r157, %r168;
	add.s32 	%r170, %r164, %r167;
	min.s32 	%r171, %r159, %r170;
	ld.shared.u32 	%r172, [%r445+-8156];
	ld.shared.u32 	%r173, [%r444+-1792];
	add.s32 	%r174, %r173, %r172;
	min.s32 	%r175, %r163, %r174;
	ld.shared.u32 	%r176, [%r445+36];
	add.s32 	%r177, %r173, %r176;
	min.s32 	%r178, %r166, %r177;
	ld.shared.u32 	%r179, [%r444+-1664];
	add.s32 	%r180, %r179, %r172;
	min.s32 	%r181, %r169, %r180;
	add.s32 	%r182, %r176, %r179;
	min.s32 	%r183, %r171, %r182;
	ld.shared.u32 	%r184, [%r445+-8152];
	ld.shared.u32 	%r185, [%r444+-1536];
	add.s32 	%r186, %r185, %r184;
	min.s32 	%r187, %r175, %r186;
	ld.shared.u32 	%r188, [%r445+40];
	add.s32 	%r189, %r185, %r188;
	min.s32 	%r190, %r178, %r189;
	ld.shared.u32 	%r191, [%r444+-1408];
	add.s32 	%r192, %r191, %r184;
	min.s32 	%r193, %r181, %r192;
	add.s32 	%r194, %r188, %r191;
	min.s32 	%r195, %r183, %r194;
	ld.shared.u32 	%r196, [%r445+-8148];
	ld.shared.u32 	%r197, [%r444+-1280];
	add.s32 	%r198, %r197, %r196;
	min.s32 	%r199, %r187, %r198;
	ld.shared.u32 	%r200, [%r445+44];
	add.s32 	%r201, %r197, %r200;
	min.s32 	%r202, %r190, %r201;
	ld.shared.u32 	%r203, [%r444+-1152];
	add.s32 	%r204, %r203, %r196;
	min.s32 	%r205, %r193, %r204;
	add.s32 	%r206, %r200, %r203;
	min.s32 	%r207, %r195, %r206;
	ld.shared.u32 	%r208, [%r445+-8144];
	ld.shared.u32 	%r209, [%r444+-1024];
	add.s32 	%r210, %r209, %r208;
	min.s32 	%r211, %r199, %r210;
	ld.shared.u32 	%r212, [%r445+48];
	add.s32 	%r213, %r209, %r212;
	min.s32 	%r214, %r202, %r213;
	ld.shared.u32 	%r215, [%r444+-896];
	add.s32 	%r216, %r215, %r208;
	min.s32 	%r217, %r205, %r216;
	add.s32 	%r218, %r212, %r215;
	min.s32 	%r219, %r207, %r218;
	ld.shared.u32 	%r220, [%r445+-8140];
	ld.shared.u32 	%r221, [%r444+-768];
	add.s32 	%r222, %r221, %r220;
	min.s32 	%r223, %r211, %r222;
	ld.shared.u32 	%r224, [%r445+52];
	add.s32 	%r225, %r221, %r224;
	min.s32 	%r226, %r214, %r225;
	ld.shared.u32 	%r227, [%r444+-640];
	add.s32 	%r228, %r227, %r220;
	min.s32 	%r229, %r217, %r228;
	add.s32 	%r230, %r224, %r227;
	min.s32 	%r231, %r219, %r230;
	ld.shared.u32 	%r232, [%r445+-8136];
	ld.shared.u32 	%r233, [%r444+-512];
	add.s32 	%r234, %r233, %r232;
	min.s32 	%r235, %r223, %r234;
	ld.shared.u32 	%r236, [%r445+56];
	add.s32 	%r237, %r233, %r236;
	min.s32 	%r238, %r226, %r237;
	ld.shared.u32 	%r239, [%r444+-384];
	add.s32 	%r240, %r239, %r232;
	min.s32 	%r241, %r229, %r240;
	add.s32 	%r242, %r236, %r239;
	min.s32 	%r243, %r231, %r242;
	ld.shared.u32 	%r244, [%r445+-8132];
	ld.shared.u32 	%r245, [%r444+-256];
	add.s32 	%r246, %r245, %r244;
	min.s32 	%r247, %r235, %r246;
	ld.shared.u32 	%r248, [%r445+60];
	add.s32 	%r249, %r245, %r248;
	min.s32 	%r250, %r238, %r249;
	ld.shared.u32 	%r251, [%r444+-128];
	add.s32 	%r252, %r251, %r244;
	min.s32 	%r253, %r241, %r252;
	add.s32 	%r254, %r248, %r251;
	min.s32 	%r255, %r243, %r254;
	ld.shared.u32 	%r256, [%r445+-8128];
	ld.shared.u32 	%r257, [%r444];
	add.s32 	%r258, %r257, %r256;
	min.s32 	%r259, %r247, %r258;
	ld.shared.u32 	%r260, [%r445+64];
	add.s32 	%r261, %r257, %r260;
	min.s32 	%r262, %r250, %r261;
	ld.shared.u32 	%r263, [%r444+128];
	add.s32 	%r264, %r263, %r256;
	min.s32 	%r265, %r253, %r264;
	add.s32 	%r266, %r260, %r263;
	min.s32 	%r267, %r255, %r266;
	ld.shared.u32 	%r268, [%r445+-8124];
	ld.shared.u32 	%r269, [%r444+256];
	add.s32 	%r270, %r269, %r268;
	min.s32 	%r271, %r259, %r270;
	ld.shared.u32 	%r272, [%r445+68];
	add.s32 	%r273, %r269, %r272;
	min.s32 	%r274, %r262, %r273;
	ld.shared.u32 	%r275, [%r444+384];
	add.s32 	%r276, %r275, %r268;
	min.s32 	%r277, %r265, %r276;
	add.s32 	%r278, %r272, %r275;
	min.s32 	%r279, %r267, %r278;
	ld.shared.u32 	%r280, [%r445+-8120];
	ld.shared.u32 	%r281, [%r444+512];
	add.s32 	%r282, %r281, %r280;
	min.s32 	%r283, %r271, %r282;
	ld.shared.u32 	%r284, [%r445+72];
	add.s32 	%r285, %r281, %r284;
	min.s32 	%r286, %r274, %r285;
	ld.shared.u32 	%r287, [%r444+640];
	add.s32 	%r288, %r287, %r280;
	min.s32 	%r289, %r277, %r288;
	add.s32 	%r290, %r284, %r287;
	min.s32 	%r291, %r279, %r290;
	ld.shared.u32 	%r292, [%r445+-8116];
	ld.shared.u32 	%r293, [%r444+768];
	add.s32 	%r294, %r293, %r292;
	min.s32 	%r295, %r283, %r294;
	ld.shared.u32 	%r296, [%r445+76];
	add.s32 	%r297, %r293, %r296;
	min.s32 	%r298, %r286, %r297;
	ld.shared.u32 	%r299, [%r444+896];
	add.s32 	%r300, %r299, %r292;
	min.s32 	%r301, %r289, %r300;
	add.s32 	%r302, %r296, %r299;
	min.s32 	%r303, %r291, %r302;
	ld.shared.u32 	%r304, [%r445+-8112];
	ld.shared.u32 	%r305, [%r444+1024];
	add.s32 	%r306, %r305, %r304;
	min.s32 	%r307, %r295, %r306;
	ld.shared.u32 	%r308, [%r445+80];
	add.s32 	%r309, %r305, %r308;
	min.s32 	%r310, %r298, %r309;
	ld.shared.u32 	%r311, [%r444+1152];
	add.s32 	%r312, %r311, %r304;
	min.s32 	%r313, %r301, %r312;
	add.s32 	%r314, %r308, %r311;
	min.s32 	%r315, %r303, %r314;
	ld.shared.u32 	%r316, [%r445+-8108];
	ld.shared.u32 	%r317, [%r444+1280];
	add.s32 	%r318, %r317, %r316;
	min.s32 	%r319, %r307, %r318;
	ld.shared.u32 	%r320, [%r445+84];
	add.s32 	%r321, %r317, %r320;
	min.s32 	%r322, %r310, %r321;
	ld.shared.u32 	%r323, [%r444+1408];
	add.s32 	%r324, %r323, %r316;
	min.s32 	%r325, %r313, %r324;
	add.s32 	%r326, %r320, %r323;
	min.s32 	%r327, %r315, %r326;
	ld.shared.u32 	%r328, [%r445+-8104];
	ld.shared.u32 	%r329, [%r444+1536];
	add.s32 	%r330, %r329, %r328;
	min.s32 	%r331, %r319, %r330;
	ld.shared.u32 	%r332, [%r445+88];
	add.s32 	%r333, %r329, %r332;
	min.s32 	%r334, %r322, %r333;
	ld.shared.u32 	%r335, [%r444+1664];
	add.s32 	%r336, %r335, %r328;
	min.s32 	%r337, %r325, %r336;
	add.s32 	%r338, %r332, %r335;
	min.s32 	%r339, %r327, %r338;
	ld.shared.u32 	%r340, [%r445+-8100];
	ld.shared.u32 	%r341, [%r444+1792];
	add.s32 	%r342, %r341, %r340;
	min.s32 	%r343, %r331, %r342;
	ld.shared.u32 	%r344, [%r445+92];
	add.s32 	%r345, %r341, %r344;
	min.s32 	%r346, %r334, %r345;
	ld.shared.u32 	%r347, [%r444+1920];
	add.s32 	%r348, %r347, %r340;
	min.s32 	%r349, %r337, %r348;
	add.s32 	%r350, %r344, %r347;
	min.s32 	%r351, %r339, %r350;
	ld.shared.u32 	%r352, [%r445+-8096];
	ld.shared.u32 	%r353, [%r444+2048];
	add.s32 	%r354, %r353, %r352;
	min.s32 	%r355, %r343, %r354;
	ld.shared.u32 	%r356, [%r445+96];
	add.s32 	%r357, %r353, %r356;
	min.s32 	%r358, %r346, %r357;
	ld.shared.u32 	%r359, [%r444+2176];
	add.s32 	%r360, %r359, %r352;
	min.s32 	%r361, %r349, %r360;
	add.s32 	%r362, %r356, %r359;
	min.s32 	%r363, %r351, %r362;
	ld.shared.u32 	%r364, [%r445+-8092];
	ld.shared.u32 	%r365, [%r444+2304];
	add.s32 	%r366, %r365, %r364;
	min.s32 	%r367, %r355, %r366;
	ld.shared.u32 	%r368, [%r445+100];
	add.s32 	%r369, %r365, %r368;
	min.s32 	%r370, %r358, %r369;
	ld.shared.u32 	%r371, [%r444+2432];
	add.s32 	%r372, %r371, %r364;
	min.s32 	%r373, %r361, %r372;
	add.s32 	%r374, %r368, %r371;
	min.s32 	%r375, %r363, %r374;
	ld.shared.u32 	%r376, [%r445+-8088];
	ld.shared.u32 	%r377, [%r444+2560];
	add.s32 	%r378, %r377, %r376;
	min.s32 	%r379, %r367, %r378;
	ld.shared.u32 	%r380, [%r445+104];
	add.s32 	%r381, %r377, %r380;
	min.s32 	%r382, %r370, %r381;
	ld.shared.u32 	%r383, [%r444+2688];
	add.s32 	%r384, %r383, %r376;
	min.s32 	%r385, %r373, %r384;
	add.s32 	%r386, %r380, %r383;
	min.s32 	%r387, %r375, %r386;
	ld.shared.u32 	%r388, [%r445+-8084];
	ld.shared.u32 	%r389, [%r444+2816];
	add.s32 	%r390, %r389, %r388;
	min.s32 	%r391, %r379, %r390;
	ld.shared.u32 	%r392, [%r445+108];
	add.s32 	%r393, %r389, %r392;
	min.s32 	%r394, %r382, %r393;
	ld.shared.u32 	%r395, [%r444+2944];
	add.s32 	%r396, %r395, %r388;
	min.s32 	%r397, %r385, %r396;
	add.s32 	%r398, %r392, %r395;
	min.s32 	%r399, %r387, %r398;
	ld.shared.u32 	%r400, [%r445+-8080];
	ld.shared.u32 	%r401, [%r444+3072];
	add.s32 	%r402, %r401, %r400;
	min.s32 	%r403, %r391, %r402;
	ld.shared.u32 	%r404, [%r445+112];
	add.s32 	%r405, %r401, %r404;
	min.s32 	%r406, %r394, %r405;
	ld.shared.u32 	%r407, [%r444+3200];
	add.s32 	%r408, %r407, %r400;
	min.s32 	%r409, %r397, %r408;
	add.s32 	%r410, %r404, %r407;
	min.s32 	%r411, %r399, %r410;
	ld.shared.u32 	%r412, [%r445+-8076];
	ld.shared.u32 	%r413, [%r444+3328];
	add.s32 	%r414, %r413, %r412;
	min.s32 	%r415, %r403, %r414;
	ld.shared.u32 	%r416, [%r445+116];
	add.s32 	%r417, %r413, %r416;
	min.s32 	%r418, %r406, %r417;
	ld.shared.u32 	%r419, [%r444+3456];
	add.s32 	%r420, %r419, %r412;
	min.s32 	%r421, %r409, %r420;
	add.s32 	%r422, %r416, %r419;
	min.s32 	%r423, %r411, %r422;
	ld.shared.u32 	%r424, [%r445+-8072];
	ld.shared.u32 	%r425, [%r444+3584];
	add.s32 	%r426, %r425, %r424;
	min.s32 	%r427, %r415, %r426;
	ld.shared.u32 	%r428, [%r445+120];
	add.s32 	%r429, %r425, %r428;
	min.s32 	%r430, %r418, %r429;
	ld.shared.u32 	%r431, [%r444+3712];
	add.s32 	%r432, %r431, %r424;
	min.s32 	%r433, %r421, %r432;
	add.s32 	%r434, %r428, %r431;
	min.s32 	%r435, %r423, %r434;
	ld.shared.u32 	%r436, [%r445+-8068];
	ld.shared.u32 	%r437, [%r444+3840];
	add.s32 	%r438, %r437, %r436;
	min.s32 	%r450, %r427, %r438;
	ld.shared.u32 	%r439, [%r445+124];
	add.s32 	%r440, %r437, %r439;
	min.s32 	%r449, %r430, %r440;
	ld.shared.u32 	%r441, [%r444+3968];
	add.s32 	%r442, %r441, %r436;
	min.s32 	%r448, %r433, %r442;
	add.s32 	%r443, %r439, %r441;
	min.s32 	%r447, %r435, %r443;
	add.s32 	%r446, %r446, 128;
	add.s32 	%r445, %r445, 128;
	add.s32 	%r444, %r444, 8192;
	setp.ne.s32 	%p4, %r446, 8448;
	@%p4 bra 	$L__BB2_2;
	st.shared.u32 	[%r3], %r450;
	st.shared.u32 	[%r3+8192], %r449;
	st.shared.u32 	[%r3+128], %r448;
	st.shared.u32 	[%r3+8320], %r447;
	st.global.u32 	[%rd1], %r450;
	st.global.u32 	[%rd2], %r449;
	st.global.u32 	[%rd1+128], %r448;
	st.global.u32 	[%rd2+128], %r447;
$L__BB2_4:
	ret;

}


// ===== COMPILED SASS (sm_100) =====

	.target	sm_100

	.elftype	@"ET_EXEC"


//--------------------- .note.nv.tkinfo           --------------------------
	.section	.note.nv.tkinfo,"",@"SHT_NOTE"
	.sectionflags	@"SHF_NOTE_NV_TKINFO"
	.tkinfo
        /*0018*/ 	.word	0x00000002
        /*0030*/ 	.string	""
        /*0030*/ 	.string	"ptxas"
        /*0030*/ 	.string	"Cuda compilation tools, release 13.0, V13.0.88"
        /*0030*/ 	.string	"Build cuda_13.0.r13.0/compiler.36424714_0"
        /*0030*/ 	.string	"-arch sm_100 -m 64 "



//--------------------- .note.nv.cuinfo           --------------------------
	.section	.note.nv.cuinfo,"",@"SHT_NOTE"
	.sectionflags	@"SHF_NOTE_NV_CUINFO"
        /*0018*/ 	.short	0x0002
        /*001a*/ 	.short	0x0064
        /*001c*/ 	.short	0x0082
	.zero		2


//--------------------- .nv.info                  --------------------------
	.section	.nv.info,"",@"SHT_CUDA_INFO"
	.align	4


	//----- nvinfo : EIATTR_REGCOUNT
	.align		4
        /*0000*/ 	.byte	0x04, 0x2f
        /*0002*/ 	.short	(.L_1 - .L_0)
	.align		4
.L_0:
        /*0004*/ 	.word	index@(_Z6Phase1Piii)
        /*0008*/ 	.word	0x00000014


	//----- nvinfo : EIATTR_FRAME_SIZE
	.align		4
.L_1:
        /*000c*/ 	.byte	0x04, 0x11
        /*000e*/ 	.short	(.L_3 - .L_2)
	.align		4
.L_2:
        /*0010*/ 	.word	index@(_Z6Phase1Piii)
        /*0014*/ 	.word	0x00000000


	//----- nvinfo : EIATTR_REGCOUNT
	.align		4
.L_3:
        /*0018*/ 	.byte	0x04, 0x2f
        /*001a*/ 	.short	(.L_5 - .L_4)
	.align		4
.L_4:
        /*001c*/ 	.word	index@(_Z6Phase2Piii)
        /*0020*/ 	.word	0x00000020


	//----- nvinfo : EIATTR_FRAME_SIZE
	.align		4
.L_5:
        /*0024*/ 	.byte	0x04, 0x11
        /*0026*/ 	.short	(.L_7 - .L_6)
	.align		4
.L_6:
        /*0028*/ 	.word	index@(_Z6Phase2Piii)
        /*002c*/ 	.word	0x00000000


	//----- nvinfo : EIATTR_REGCOUNT
	.align		4
.L_7:
        /*0030*/ 	.byte	0x04, 0x2f
        /*0032*/ 	.short	(.L_9 - .L_8)
	.align		4
.L_8:
        /*0034*/ 	.word	index@(_Z6Phase3Piii)
        /*0038*/ 	.word	0x0000001f


	//----- nvinfo : EIATTR_FRAME_SIZE
	.align		4
.L_9:
        /*003c*/ 	.byte	0x04, 0x11
        /*003e*/ 	.short	(.L_11 - .L_10)
	.align		4
.L_10:
        /*0040*/ 	.word	index@(_Z6Phase3Piii)
        /*0044*/ 	.word	0x00000000


	//----- nvinfo : EIATTR_MIN_STACK_SIZE
	.align		4
.L_11:
        /*0048*/ 	.byte	0x04, 0x12
        /*004a*/ 	.short	(.L_13 - .L_12)
	.align		4
.L_12:
        /*004c*/ 	.word	index@(_Z6Phase3Piii)
        /*0050*/ 	.word	0x00000000


	//----- nvinfo : EIATTR_MIN_STACK_SIZE
	.align		4
.L_13:
        /*0054*/ 	.byte	0x04, 0x12
        /*0056*/ 	.short	(.L_15 - .L_14)
	.align		4
.L_14:
        /*0058*/ 	.word	index@(_Z6Phase2Piii)
        /*005c*/ 	.word	0x00000000


	//----- nvinfo : EIATTR_MIN_STACK_SIZE
	.align		4
.L_15:
        /*0060*/ 	.byte	0x04, 0x12
        /*0062*/ 	.short	(.L_17 - .L_16)
	.align		4
.L_16:
        /*0064*/ 	.word	index@(_Z6Phase1Piii)
        /*0068*/ 	.word	0x00000000
.L_17:


//--------------------- .nv.compat                --------------------------
	.section	.nv.compat,"",@"SHT_CUDA_COMPAT_INFO"
	.align	4
        /*0000*/ 	.byte	0x02, 0x09, 0x00, 0x00, 0x02, 0x02, 0x01, 0x00, 0x02, 0x05, 0x05, 0x00, 0x03, 0x07, 0x01, 0x01
        /*0010*/ 	.byte	0x02, 0x03, 0x00, 0x00, 0x02, 0x06, 0x01, 0x00, 0x04, 0x0b, 0x08, 0x00, 0x09, 0x00, 0x00, 0x00
        /*0020*/ 	.byte	0x00, 0x00, 0x00, 0x00


//--------------------- .nv.info._Z6Phase3Piii    --------------------------
	.section	.nv.info._Z6Phase3Piii,"",@"SHT_CUDA_INFO"
	.sectionflags	@""
	.align	4


	//----- nvinfo : EIATTR_CUDA_API_VERSION
	.align		4
        /*0000*/ 	.byte	0x04, 0x37
        /*0002*/ 	.short	(.L_19 - .L_18)
.L_18:
        /*0004*/ 	.word	0x00000082


	//----- nvinfo : EIATTR_KPARAM_INFO
	.align		4
.L_19:
        /*0008*/ 	.byte	0x04, 0x17
        /*000a*/ 	.short	(.L_21 - .L_20)
.L_20:
        /*000c*/ 	.word	0x00000000
        /*0010*/ 	.short	0x0002
        /*0012*/ 	.short	0x000c
        /*0014*/ 	.byte	0x00, 0xf0, 0x11, 0x00


	//----- nvinfo : EIATTR_KPARAM_INFO
	.align		4
.L_21:
        /*0018*/ 	.byte	0x04, 0x17
        /*001a*/ 	.short	(.L_23 - .L_22)
.L_22:
        /*001c*/ 	.word	0x00000000
        /*0020*/ 	.short	0x0001
        /*0022*/ 	.short	0x0008
        /*0024*/ 	.byte	0x00, 0xf0, 0x11, 0x00


	//----- nvinfo : EIATTR_KPARAM_INFO
	.align		4
.L_23:
        /*0028*/ 	.byte	0x04, 0x17
        /*002a*/ 	.short	(.L_25 - .L_24)
.L_24:
        /*002c*/ 	.word	0x00000000
        /*0030*/ 	.short	0x0000
        /*0032*/ 	.short	0x0000
        /*0034*/ 	.byte	0x00, 0xf5, 0x21, 0x00


	//----- nvinfo : EIATTR_SPARSE_MMA_MASK
	.align		4
.L_25:
        /*0038*/ 	.byte	0x03, 0x50
        /*003a*/ 	.short	0x0000


	//----- nvinfo : EIATTR_MAXREG_COUNT
	.align		4
        /*003c*/ 	.byte	0x03, 0x1b
        /*003e*/ 	.short	0x00ff


	//----- nvinfo : EIATTR_NUM_BARRIERS
	.align		4
        /*0040*/ 	.byte	0x02, 0x4c
        /*0042*/ 	.byte	0x01
	.zero		1


	//----- nvinfo : EIATTR_MERCURY_ISA_VERSION
	.align		4
        /*0044*/ 	.byte	0x03, 0x5f
        /*0046*/ 	.short	0x0101


	//----- nvinfo : EIATTR_VRC_CTA_INIT_COUNT
	.align		4
        /*0048*/ 	.byte	0x02, 0x4a
	.zero		1
	.zero		1


	//----- nvinfo : EIATTR_EXIT_INSTR_OFFSETS
	.align		4
        /*004c*/ 	.byte	0x04, 0x1c
        /*004e*/ 	.short	(.L_27 - .L_26)


	//   ....[0]....
.L_26:
        /*0050*/ 	.word	0x00000060


	//   ....[1]....
        /*0054*/ 	.word	0x00001250


	//----- nvinfo : EIATTR_CBANK_PARAM_SIZE
	.align		4
.L_27:
        /*0058*/ 	.byte	0x03, 0x19
        /*005a*/ 	.short	0x0010


	//----- nvinfo : EIATTR_PARAM_CBANK
	.align		4
        /*005c*/ 	.byte	0x04, 0x0a
        /*005e*/ 	.short	(.L_29 - .L_28)
	.align		4
.L_28:
        /*0060*/ 	.word	index@(.nv.constant0._Z6Phase3Piii)
        /*0064*/ 	.short	0x0380
        /*0066*/ 	.short	0x0010


	//----- nvinfo : EIATTR_SW_WAR
	.align		4
.L_29:
        /*0068*/ 	.byte	0x04, 0x36
        /*006a*/ 	.short	(.L_31 - .L_30)
.L_30:
        /*006c*/ 	.word	0x00000008
.L_31:


//--------------------- .nv.info._Z6Phase2Piii    --------------------------
	.section	.nv.info._Z6Phase2Piii,"",@"SHT_CUDA_INFO"
	.sectionflags	@""
	.align	4


	//----- nvinfo : EIATTR_CUDA_API_VERSION
	.align		4
        /*0000*/ 	.byte	0x04, 0x37
        /*0002*/ 	.short	(.L_33 - .L_32)
.L_32:
        /*0004*/ 	.word	0x00000082


	//----- nvinfo : EIATTR_KPARAM_INFO
	.align		4
.L_33:
        /*0008*/ 	.byte	0x04, 0x17
        /*000a*/ 	.short	(.L_35 - .L_34)
.L_34:
        /*000c*/ 	.word	0x00000000
        /*0010*/ 	.short	0x0002
        /*0012*/ 	.short	0x000c
        /*0014*/ 	.byte	0x00, 0xf0, 0x11, 0x00


	//----- nvinfo : EIATTR_KPARAM_INFO
	.align		4
.L_35:
        /*0018*/ 	.byte	0x04, 0x17
        /*001a*/ 	.short	(.L_37 - .L_36)
.L_36:
        /*001c*/ 	.word	0x00000000
        /*0020*/ 	.short	0x0001
        /*0022*/ 	.short	0x0008
        /*0024*/ 	.byte	0x00, 0xf0, 0x11, 0x00


	//----- nvinfo : EIATTR_KPARAM_INFO
	.align		4
.L_37:
        /*0028*/ 	.byte	0x04, 0x17
        /*002a*/ 	.short	(.L_39 - .L_38)
.L_38:
        /*002c*/ 	.word	0x00000000
        /*0030*/ 	.short	0x0000
        /*0032*/ 	.short	0x0000
        /*0034*/ 	.byte	0x00, 0xf5, 0x21, 0x00


	//----- nvinfo : EIATTR_SPARSE_MMA_MASK
	.align		4
.L_39:
        /*0038*/ 	.byte	0x03, 0x50
        /*003a*/ 	.short	0x0000


	//----- nvinfo : EIATTR_MAXREG_COUNT
	.align		4
        /*003c*/ 	.byte	0x03, 0x1b
        /*003e*/ 	.short	0x00ff


	//----- nvinfo : EIATTR_NUM_BARRIERS
	.align		4
        /*0040*/ 	.byte	0x02, 0x4c
        /*0042*/ 	.byte	0x01
	.zero		1


	//----- nvinfo : EIATTR_MERCURY_ISA_VERSION
	.align		4
        /*0044*/ 	.byte	0x03, 0x5f
        /*0046*/ 	.short	0x0101


	//----- nvinfo : EIATTR_VRC_CTA_INIT_COUNT
	.align		4
        /*0048*/ 	.byte	0x02, 0x4a
	.zero		1
	.zero		1


	//----- nvinfo : EIATTR_EXIT_INSTR_OFFSETS
	.align		4
        /*004c*/ 	.byte	0x04, 0x1c
        /*004e*/ 	.short	(.L_41 - .L_40)


	//   ....[0]....
.L_40:
        /*0050*/ 	.word	0x00000040


	//   ....[1]....
        /*0054*/ 	.word	0x00004f80


	//----- nvinfo : EIATTR_CBANK_PARAM_SIZE
	.align		4
.L_41:
        /*0058*/ 	.byte	0x03, 0x19
        /*005a*/ 	.short	0x0010


	//----- nvinfo : EIATTR_PARAM_CBANK
	.align		4
        /*005c*/ 	.byte	0x04, 0x0a
        /*005e*/ 	.short	(.L_43 - .L_42)
	.align		4
.L_42:
        /*0060*/ 	.word	index@(.nv.constant0._Z6Phase2Piii)
        /*0064*/ 	.short	0x0380
        /*0066*/ 	.short	0x0010


	//----- nvinfo : EIATTR_SW_WAR
	.align		4
.L_43:
        /*0068*/ 	.byte	0x04, 0x36
        /*006a*/ 	.short	(.L_45 - .L_44)
.L_44:
        /*006c*/ 	.word	0x00000008
.L_45:


//--------------------- .nv.info._Z6Phase1Piii    --------------------------
	.section	.nv.info._Z6Phase1Piii,"",@"SHT_CUDA_INFO"
	.sectionflags	@""
	.align	4


	//----- nvinfo : EIATTR_CUDA_API_VERSION
	.align		4
        /*0000*/ 	.byte	0x04, 0x37
        /*0002*/ 	.short	(.L_47 - .L_46)
.L_46:
        /*0004*/ 	.word	0x00000082


	//----- nvinfo : EIATTR_KPARAM_INFO
	.align		4
.L_47:
        /*0008*/ 	.byte	0x04, 0x17
        /*000a*/ 	.short	(.L_49 - .L_48)
.L_48:
        /*000c*/ 	.word	0x00000000
        /*0010*/ 	.short	0x0002
        /*0012*/ 	.short	0x000c
        /*0014*/ 	.byte	0x00, 0xf0, 0x11, 0x00


	//----- nvinfo : EIATTR_KPARAM_INFO
	.align		4
.L_49:
        /*0018*/ 	.byte	0x04, 0x17
        /*001a*/ 	.short	(.L_51 - .L_50)
.L_50:
        /*001c*/ 	.word	0x00000000
        /*0020*/ 	.short	0x0001
        /*0022*/ 	.short	0x0008
        /*0024*/ 	.byte	0x00, 0xf0, 0x11, 0x00


	//----- nvinfo : EIATTR_KPARAM_INFO
	.align		4
.L_51:
        /*0028*/ 	.byte	0x04, 0x17
        /*002a*/ 	.short	(.L_53 - .L_52)
.L_52:
        /*002c*/ 	.word	0x00000000
        /*0030*/ 	.short	0x0000
        /*0032*/ 	.short	0x0000
        /*0034*/ 	.byte	0x00, 0xf5, 0x21, 0x00


	//----- nvinfo : EIATTR_SPARSE_MMA_MASK
	.align		4
.L_53:
        /*0038*/ 	.byte	0x03, 0x50
        /*003a*/ 	.short	0x0000


	//----- nvinfo : EIATTR_MAXREG_COUNT
	.align		4
        /*003c*/ 	.byte	0x03, 0x1b
        /*003e*/ 	.short	0x00ff


	//----- nvinfo : EIATTR_NUM_BARRIERS
	.align		4
        /*0040*/ 	.byte	0x02, 0x4c
        /*0042*/ 	.byte	0x01
	.zero		1


	//----- nvinfo : EIATTR_MERCURY_ISA_VERSION
	.align		4
        /*0044*/ 	.byte	0x03, 0x5f
        /*0046*/ 	.short	0x0101


	//----- nvinfo : EIATTR_VRC_CTA_INIT_COUNT
	.align		4
        /*0048*/ 	.byte	0x02, 0x4a
	.zero		1
	.zero		1


	//----- nvinfo : EIATTR_EXIT_INSTR_OFFSETS
	.align		4
        /*004c*/ 	.byte	0x04, 0x1c
        /*004e*/ 	.short	(.L_55 - .L_54)


	//   ....[0]....
.L_54:
        /*0050*/ 	.word	0x00002c90


	//----- nvinfo : EIATTR_CBANK_PARAM_SIZE
	.align		4
.L_55:
        /*0054*/ 	.byte	0x03, 0x19
        /*0056*/ 	.short	0x0010


	//----- nvinfo : EIATTR_PARAM_CBANK
	.align		4
        /*0058*/ 	.byte	0x04, 0x0a
        /*005a*/ 	.short	(.L_57 - .L_56)
	.align		4
.L_56:
        /*005c*/ 	.word	index@(.nv.constant0._Z6Phase1Piii)
        /*0060*/ 	.short	0x0380
        /*0062*/ 	.short	0x0010


	//----- nvinfo : EIATTR_SW_WAR
	.align		4
.L_57:
        /*0064*/ 	.byte	0x04, 0x36
        /*0066*/ 	.short	(.L_59 - .L_58)
.L_58:
        /*0068*/ 	.word	0x00000008
.L_59:


//--------------------- .nv.callgraph             --------------------------
	.section	.nv.callgraph,"",@"SHT_CUDA_CALLGRAPH"
	.align	4
	.sectionentsize	8
	.align		4
        /*0000*/ 	.word	0x00000000
	.align		4
        /*0004*/ 	.word	0xffffffff
	.align		4
        /*0008*/ 	.word	0x00000000
	.align		4
        /*000c*/ 	.word	0xfffffffe
	.align		4
        /*0010*/ 	.word	0x00000000
	.align		4
        /*0014*/ 	.word	0xfffffffd
	.align		4
        /*0018*/ 	.word	0x00000000
	.align		4
        /*001c*/ 	.word	0xfffffffc


//--------------------- .text._Z6Phase3Piii       --------------------------
	.section	.text._Z6Phase3Piii,"ax",@progbits
	.align	128
        .global         _Z6Phase3Piii
        .type           _Z6Phase3Piii,@function
        .size           _Z6Phase3Piii,(.L_x_6 - _Z6Phase3Piii)
        .other          _Z6Phase3Piii,@"STO_CUDA_ENTRY STV_DEFAULT"
_Z6Phase3Piii:
.text._Z6Phase3Piii:
[----:B------:R-:W-:Y:S01]  /*0000*/  LDC R1, c[0x0][0x37c] ;  /* 0x0000df00ff017b82 */ /* 0x000fe20000000800 */
[----:B------:R-:W0:Y:S07]  /*0010*/  S2R R7, SR_CTAID.Y ;  /* 0x0000000000077919 */ /* 0x000e2e0000002600 */
[----:B------:R-:W0:Y:S01]  /*0020*/  LDC R8, c[0x0][0x388] ;  /* 0x0000e200ff087b82 */ /* 0x000e220000000800 */
[----:B------:R-:W1:Y:S01]  /*0030*/  S2R R5, SR_CTAID.X ;  /* 0x0000000000057919 */ /* 0x000e620000002500 */
[----:B0-----:R-:W-:-:S04]  /*0040*/  ISETP.NE.AND P0, PT, R7, R8, PT ;  /* 0x000000080700720c */ /* 0x001fc80003f05270 */
[----:B-1----:R-:W-:-:S13]  /*0050*/  ISETP.EQ.OR P0, PT, R5, R8, !P0 ;  /* 0x000000080500720c */ /* 0x002fda0004702670 */
[----:B------:R-:W-:Y:S05]  /*0060*/  @P0 EXIT ;  /* 0x000000000000094d */ /* 0x000fea0003800000 */
[----:B------:R-:W0:Y:S01]  /*0070*/  S2R R0, SR_TID.X ;  /* 0x0000000000007919 */ /* 0x000e220000002100 */
[----:B------:R-:W1:Y:S01]  /*0080*/  LDC R10, c[0x0][0x38c] ;  /* 0x0000e300ff0a7b82 */ /* 0x000e620000000800 */
[----:B------:R-:W2:Y:S01]  /*0090*/  LDCU.64 UR8, c[0x0][0x358] ;  /* 0x00006b00ff0877ac */ /* 0x000ea20008000a00 */
[----:B------:R-:W3:Y:S06]  /*00a0*/  S2R R6, SR_TID.Y ;  /* 0x0000000000067919 */ /* 0x000eec0000002200 */
[----:B------:R-:W4:Y:S01]  /*00b0*/  LDC.64 R2, c[0x0][0x380] ;  /* 0x0000e000ff027b82 */ /* 0x000f220000000a00 */
[----:B-1----:R-:W-:-:S02]  /*00c0*/  IMAD.SHL.U32 R9, R10, 0x20, RZ ;  /* 0x000000200a097824 */ /* 0x002fc400078e00ff */
[--C-:B0-----:R-:W-:Y:S02]  /*00d0*/  IMAD R4, R8, 0x40, R0.reuse ;  /* 0x0000004008047824 */ /* 0x101fe400078e0200 */
[----:B------:R-:W-:Y:S02]  /*00e0*/  IMAD R5, R5, 0x40, R0 ;  /* 0x0000004005057824 */ /* 0x000fe400078e0200 */
[----:B---3--:R-:W-:-:S04]  /*00f0*/  IMAD R7, R7, 0x40, R6 ;  /* 0x0000004007077824 */ /* 0x008fc800078e0206 */
[CC--:B------:R-:W-:Y:S02]  /*0100*/  IMAD R11, R7.reuse, R10.reuse, R4 ;  /* 0x0000000a070b7224 */ /* 0x0c0fe400078e0204 */
[----:B------:R-:W-:Y:S02]  /*0110*/  IMAD R4, R8, 0x40, R6 ;  /* 0x0000004008047824 */ /* 0x000fe400078e0206 */
[-CC-:B------:R-:W-:Y:S02]  /*0120*/  IMAD R23, R7, R10.reuse, R5.reuse ;  /* 0x0000000a07177224 */ /* 0x180fe400078e0205 */
[----:B------:R-:W-:Y:S02]  /*0130*/  IMAD R5, R4, R10, R5 ;  /* 0x0000000a04057224 */ /* 0x000fe400078e0205 */
[----:B----4-:R-:W-:-:S04]  /*0140*/  IMAD.WIDE R22, R23, 0x4, R2 ;  /* 0x0000000417167825 */ /* 0x010fc800078e0202 */
[--C-:B------:R-:W-:Y:S01]  /*0150*/  IMAD.WIDE R10, R11, 0x4, R2.reuse ;  /* 0x000000040b0a7825 */ /* 0x100fe200078e0202 */
[----:B--2---:R-:W2:Y:S03]  /*0160*/  LDG.E R12, desc[UR8][R22.64] ;  /* 0x00000008160c7981 */ /* 0x004ea6000c1e1900 */
[----:B------:R-:W-:Y:S01]  /*0170*/  IMAD.WIDE R2, R5, 0x4, R2 ;  /* 0x0000000405027825 */ /* 0x000fe200078e0202 */
[----:B------:R-:W3:Y:S03]  /*0180*/  LDG.E R18, desc[UR8][R22.64+0x80] ;  /* 0x0000800816127981 */ /* 0x000ee6000c1e1900 */
[C---:B------:R-:W-:Y:S01]  /*0190*/  IMAD.WIDE R20, R9.reuse, 0x4, R22 ;  /* 0x0000000409147825 */ /* 0x040fe200078e0216 */
[----:B------:R-:W4:Y:S03]  /*01a0*/  LDG.E R7, desc[UR8][R10.64] ;  /* 0x000000080a077981 */ /* 0x000f26000c1e1900 */
[C---:B------:R-:W-:Y:S01]  /*01b0*/  IMAD.WIDE R4, R9.reuse, 0x4, R10 ;  /* 0x0000000409047825 */ /* 0x040fe200078e020a */
[----:B------:R-:W5:Y:S03]  /*01c0*/  LDG.E R16, desc[UR8][R20.64] ;  /* 0x0000000814107981 */ /* 0x000f66000c1e1900 */
[----:B------:R-:W-:Y:S01]  /*01d0*/  IMAD.WIDE R8, R9, 0x4, R2 ;  /* 0x0000000409087825 */ /* 0x000fe200078e0202 */
[----:B------:R-:W4:Y:S04]  /*01e0*/  LDG.E R14, desc[UR8][R20.64+0x80] ;  /* 0x00008008140e7981 */ /* 0x000f28000c1e1900 */
[----:B------:R0:W4:Y:S04]  /*01f0*/  LDG.E R13, desc[UR8][R10.64+0x80] ;  /* 0x000080080a0d7981 */ /* 0x000128000c1e1900 */
[----:B------:R-:W4:Y:S04]  /*0200*/  LDG.E R15, desc[UR8][R4.64] ;  /* 0x00000008040f7981 */ /* 0x000f28000c1e1900 */
[----:B------:R1:W4:Y:S04]  /*0210*/  LDG.E R19, desc[UR8][R4.64+0x80] ;  /* 0x0000800804137981 */ /* 0x000328000c1e1900 */
[----:B------:R-:W4:Y:S04]  /*0220*/  LDG.E R24, desc[UR8][R2.64] ;  /* 0x0000000802187981 */ /* 0x000f28000c1e1900 */
[----:B------:R1:W4:Y:S04]  /*0230*/  LDG.E R28, desc[UR8][R2.64+0x80] ;  /* 0x00008008021c7981 */ /* 0x000328000c1e1900 */
[----:B------:R-:W4:Y:S04]  /*0240*/  LDG.E R26, desc[UR8][R8.64] ;  /* 0x00000008081a7981 */ /* 0x000f28000c1e1900 */
[----:B------:R-:W4:Y:S01]  /*0250*/  LDG.E R27, desc[UR8][R8.64+0x80] ;  /* 0x00008008081b7981 */ /* 0x000f22000c1e1900 */
[----:B------:R-:W0:Y:S01]  /*0260*/  S2UR UR6, SR_CgaCtaId ;  /* 0x00000000000679c3 */ /* 0x000e220000008800 */
[----:B------:R-:W-:-:S02]  /*0270*/  UMOV UR4, 0x400 ;  /* 0x0000040000047882 */ /* 0x000fc40000000000 */
[----:B------:R-:W-:Y:S02]  /*0280*/  UIADD3 UR5, UPT, UPT, UR4, 0x4000, URZ ;  /* 0x0000400004057890 */ /* 0x000fe4000fffe0ff */
[----:B0-----:R-:W-:Y:S02]  /*0290*/  ULEA UR7, UR6, UR4, 0x18 ;  /* 0x0000000406077291 */ /* 0x001fe4000f8ec0ff */
[----:B------:R-:W-:Y:S02]  /*02a0*/  UIADD3 UR4, UPT, UPT, UR4, 0x8000, URZ ;  /* 0x0000800004047890 */ /* 0x000fe4000fffe0ff */
[----:B------:R-:W-:Y:S02]  /*02b0*/  ULEA UR5, UR6, UR5, 0x18 ;  /* 0x0000000506057291 */ /* 0x000fe4000f8ec0ff */
[----:B------:R-:W-:Y:S01]  /*02c0*/  ULEA UR4, UR6, UR4, 0x18 ;  /* 0x0000000406047291 */ /* 0x000fe2000f8ec0ff */
[----:B------:R-:W-:-:S03]  /*02d0*/  LEA R11, R6, UR7, 0x8 ;  /* 0x00000007060b7c11 */ /* 0x000fc6000f8e40ff */
[C---:B------:R-:W-:Y:S02]  /*02e0*/  LEA R17, R6.reuse, UR5, 0x8 ;  /* 0x0000000506117c11 */ /* 0x040fe4000f8e40ff */
[----:B-1----:R-:W-:Y:S01]  /*02f0*/  LEA R5, R6, UR4, 0x8 ;  /* 0x0000000406057c11 */ /* 0x002fe2000f8e40ff */
[C---:B------:R-:W-:Y:S02]  /*0300*/  IMAD R3, R0.reuse, 0x4, R11 ;  /* 0x0000000400037824 */ /* 0x040fe400078e020b */
[C---:B------:R-:W-:Y:S02]  /*0310*/  IMAD R2, R0.reuse, 0x4, R17 ;  /* 0x0000000400027824 */ /* 0x040fe400078e0211 */
[C---:B------:R-:W-:Y:S01]  /*0320*/  IMAD R25, R0.reuse, 0x4, R5 ;  /* 0x0000000400197824 */ /* 0x040fe200078e0205 */
[----:B------:R-:W-:Y:S01]  /*0330*/  LEA R4, R0, UR4, 0x2 ;  /* 0x0000000400047c11 */ /* 0x000fe2000f8e10ff */
[----:B------:R-:W-:Y:S01]  /*0340*/  VIADD R0, R17, 0x2000 ;  /* 0x0000200011007836 */ /* 0x000fe20000000000 */
[----:B------:R-:W-:Y:S01]  /*0350*/  UMOV UR4, 0x2000 ;  /* 0x0000200000047882 */ /* 0x000fe20000000000 */
[----:B--2---:R-:W-:Y:S04]  /*0360*/  STS [R3], R12 ;  /* 0x0000000c03007388 */ /* 0x004fe80000000800 */
[----:B---3--:R-:W-:Y:S04]  /*0370*/  STS [R3+0x80], R18 ;  /* 0x0000801203007388 */ /* 0x008fe80000000800 */
[----:B-----5:R-:W-:Y:S04]  /*0380*/  STS [R3+0x2000], R16 ;  /* 0x0020001003007388 */ /* 0x020fe80000000800 */
[----:B----4-:R-:W-:Y:S04]  /*0390*/  STS [R3+0x2080], R14 ;  /* 0x0020800e03007388 */ /* 0x010fe80000000800 */
[----:B------:R-:W-:Y:S04]  /*03a0*/  STS [R2], R7 ;  /* 0x0000000702007388 */ /* 0x000fe80000000800 */
[----:B------:R-:W-:Y:S04]  /*03b0*/  STS [R2+0x80], R13 ;  /* 0x0000800d02007388 */ /* 0x000fe80000000800 */
[----:B------:R-:W-:Y:S04]  /*03c0*/  STS [R2+0x2000], R15 ;  /* 0x0020000f02007388 */ /* 0x000fe80000000800 */
[----:B------:R0:W-:Y:S04]  /*03d0*/  STS [R2+0x2080], R19 ;  /* 0x0020801302007388 */ /* 0x0001e80000000800 */
[----:B------:R1:W-:Y:S04]  /*03e0*/  STS [R25], R24 ;  /* 0x0000001819007388 */ /* 0x0003e80000000800 */
[----:B------:R1:W-:Y:S04]  /*03f0*/  STS [R25+0x80], R28 ;  /* 0x0000801c19007388 */ /* 0x0003e80000000800 */
[----:B------:R1:W-:Y:S04]  /*0400*/  STS [R25+0x2000], R26 ;  /* 0x0020001a19007388 */ /* 0x0003e80000000800 */
[----:B------:R1:W-:Y:S01]  /*0410*/  STS [R25+0x2080], R27 ;  /* 0x0020801b19007388 */ /* 0x0003e20000000800 */
[----:B------:R-:W-:Y:S06]  /*0420*/  BAR.SYNC.DEFER_BLOCKING 0x0 ;  /* 0x0000000000007b1d */ /* 0x000fec0000010000 */
[----:B------:R1:W2:Y:S04]  /*0430*/  LDS R9, [R3] ;  /* 0x0000000003097984 */ /* 0x0002a80000000800 */
[----:B------:R1:W3:Y:S04]  /*0440*/  LDS R5, [R3+0x2000] ;  /* 0x0020000003057984 */ /* 0x0002e80000000800 */
[----:B------:R1:W4:Y:S04]  /*0450*/  LDS R7, [R3+0x80] ;  /* 0x0000800003077984 */ /* 0x0003280000000800 */
[----:B------:R1:W1:Y:S01]  /*0460*/  LDS R11, [R3+0x2080] ;  /* 0x00208000030b7984 */ /* 0x0002620000000800 */
[----:B0-----:R-:W-:-:S07]  /*0470*/  VIADD R2, R4, 0x1000 ;  /* 0x0000100004027836 */ /* 0x001fce0000000000 */
.L_x_0:
[----:B------:R-:W-:Y:S01]  /*0480*/  LDS R10, [R2+-0x1000] ;  /* 0xfff00000020a7984 */ /* 0x000fe20000000800 */
[----:B------:R-:W-:-:S03]  /*0490*/  UIADD3 UR4, UPT, UPT, UR4, 0x80, URZ ;  /* 0x0000008004047890 */ /* 0x000fc6000fffe0ff */
[----:B------:R-:W2:Y:S01]  /*04a0*/  LDS.128 R12, [R0+-0x2000] ;  /* 0xffe00000000c7984 */ /* 0x000ea20000000c00 */
[----:B------:R-:W-:-:S03]  /*04b0*/  UISETP.NE.AND UP0, UPT, UR4, 0x2100, UPT ;  /* 0x000021000400788c */ /* 0x000fc6000bf05270 */
[----:B------:R-:W3:Y:S04]  /*04c0*/  LDS.128 R16, [R0] ;  /* 0x0000000000107984 */ /* 0x000ee80000000c00 */
[----:B------:R-:W4:Y:S04]  /*04d0*/  LDS R8, [R2+-0xf80] ;  /* 0xfff0800002087984 */ /* 0x000f280000000800 */
[----:B------:R-:W0:Y:S04]  /*04e0*/  LDS R6, [R2+-0xf00] ;  /* 0xfff1000002067984 */ /* 0x000e280000000800 */
[----:B------:R-:W5:Y:S04]  /*04f0*/  LDS R4, [R2+-0xe80] ;  /* 0xfff1800002047984 */ /* 0x000f680000000800 */
[----:B-1----:R-:W1:Y:S04]  /*0500*/  LDS R27, [R2+-0xe00] ;  /* 0xfff20000021b7984 */ /* 0x002e680000000800 */
[----:B------:R-:W1:Y:S04]  /*0510*/  LDS R25, [R2+-0xd80] ;  /* 0xfff2800002197984 */ /* 0x000e680000000800 */
[----:B------:R-:W1:Y:S04]  /*0520*/  LDS R26, [R2+-0xd00] ;  /* 0xfff30000021a7984 */ /* 0x000e680000000800 */
[----:B------:R-:W1:Y:S04]  /*0530*/  LDS R24, [R2+-0xc80] ;  /* 0xfff3800002187984 */ /* 0x000e680000000800 */
[----:B------:R-:W-:Y:S01]  /*0540*/  LDS R28, [R2+-0x280] ;  /* 0xfffd8000021c7984 */ /* 0x000fe20000000800 */
[----:B--2---:R-:W-:-:S02]  /*0550*/  VIADDMNMX R9, R10, R12, R9, PT ;  /* 0x0000000c0a097246 */ /* 0x004fc40003800109 */
[----:B---3--:R-:W-:Y:S02]  /*0560*/  VIADDMNMX R5, R10, R16, R5, PT ;  /* 0x000000100a057246 */ /* 0x008fe40003800105 */
[----:B----4-:R-:W-:Y:S02]  /*0570*/  VIADDMNMX R7, R8, R12, R7, PT ;  /* 0x0000000c08077246 */ /* 0x010fe40003800107 */
[----:B------:R-:W-:Y:S02]  /*0580*/  VIADDMNMX R8, R16, R8, R11, PT ;  /* 0x0000000810087246 */ /* 0x000fe4000380010b */
[C---:B0-----:R-:W-:Y:S01]  /*0590*/  VIADDMNMX R9, R6.reuse, R13, R9, PT ;  /* 0x0000000d06097246 */ /* 0x041fe20003800109 */
[----:B------:R-:W-:Y:S01]  /*05a0*/  LDS R16, [R2+-0x900] ;  /* 0xfff7000002107984 */ /* 0x000fe20000000800 */
[----:B------:R-:W-:Y:S02]  /*05b0*/  VIADDMNMX R5, R6, R17, R5, PT ;  /* 0x0000001106057246 */ /* 0x000fe40003800105 */
[----:B-----5:R-:W-:-:S02]  /*05c0*/  VIADDMNMX R7, R4, R13, R7, PT ;  /* 0x0000000d04077246 */ /* 0x020fc40003800107 */
[----:B------:R-:W-:Y:S01]  /*05d0*/  VIADDMNMX R17, R17, R4, R8, PT ;  /* 0x0000000411117246 */ /* 0x000fe20003800108 */
[----:B------:R-:W-:Y:S01]  /*05e0*/  LDS R13, [R2+-0xc00] ;  /* 0xfff40000020d7984 */ /* 0x000fe20000000800 */
[C---:B-1----:R-:W-:Y:S02]  /*05f0*/  VIADDMNMX R12, R27.reuse, R14, R9, PT ;  /* 0x0000000e1b0c7246 */ /* 0x042fe40003800109 */
[----:B------:R-:W-:Y:S01]  /*0600*/  VIADDMNMX R27, R27, R18, R5, PT ;  /* 0x000000121b1b7246 */ /* 0x000fe20003800105 */
[----:B------:R-:W0:Y:S01]  /*0610*/  LDS.128 R8, [R0+0x10] ;  /* 0x0000100000087984 */ /* 0x000e220000000c00 */
[----:B------:R-:W-:Y:S02]  /*0620*/  VIADDMNMX R14, R25, R14, R7, PT ;  /* 0x0000000e190e7246 */ /* 0x000fe40003800107 */
[----:B------:R-:W-:Y:S01]  /*0630*/  VIADDMNMX R17, R18, R25, R17, PT ;  /* 0x0000001912117246 */ /* 0x000fe20003800111 */
[----:B------:R-:W1:Y:S01]  /*0640*/  LDS.128 R4, [R0+-0x1ff0] ;  /* 0xffe0100000047984 */ /* 0x000e620000000c00 */
[----:B------:R-:W-:-:S02]  /*0650*/  VIADDMNMX R12, R26, R15, R12, PT ;  /* 0x0000000f1a0c7246 */ /* 0x000fc4000380010c */
[----:B------:R-:W-:Y:S01]  /*0660*/  VIADDMNMX R26, R26, R19, R27, PT ;  /* 0x000000131a1a7246 */ /* 0x000fe2000380011b */
[----:B------:R-:W2:Y:S01]  /*0670*/  LDS R25, [R2+-0xb80] ;  /* 0xfff4800002197984 */ /* 0x000ea20000000800 */
[----:B------:R-:W-:Y:S02]  /*0680*/  VIADDMNMX R15, R24, R15, R14, PT ;  /* 0x0000000f180f7246 */ /* 0x000fe4000380010e */
[----:B------:R-:W-:Y:S01]  /*0690*/  VIADDMNMX R27, R19, R24, R17, PT ;  /* 0x00000018131b7246 */ /* 0x000fe20003800111 */
[----:B------:R-:W3:Y:S04]  /*06a0*/  LDS R14, [R2+-0xb00] ;  /* 0xfff50000020e7984 */ /* 0x000ee80000000800 */
[----:B------:R-:W4:Y:S04]  /*06b0*/  LDS R18, [R2+-0xa80] ;  /* 0xfff5800002127984 */ /* 0x000f280000000800 */
[----:B------:R-:W5:Y:S04]  /*06c0*/  LDS R19, [R2+-0xa00] ;  /* 0xfff6000002137984 */ /* 0x000f680000000800 */
[----:B------:R-:W5:Y:S04]  /*06d0*/  LDS R17, [R2+-0x980] ;  /* 0xfff6800002117984 */ /* 0x000f680000000800 */
[----:B------:R-:W5:Y:S01]  /*06e0*/  LDS R24, [R2+-0x880] ;  /* 0xfff7800002187984 */ /* 0x000f620000000800 */
[----:B0-----:R-:W-:-:S02]  /*06f0*/  VIADDMNMX R26, R13, R8, R26, PT ;  /* 0x000000080d1a7246 */ /* 0x001fc4000380011a */
[-C--:B-1----:R-:W-:Y:S02]  /*0700*/  VIADDMNMX R12, R13, R4.reuse, R12, PT ;  /* 0x000000040d0c7246 */ /* 0x082fe4000380010c */
[----:B--2---:R-:W-:Y:S02]  /*0710*/  VIADDMNMX R15, R25, R4, R15, PT ;  /* 0x00000004190f7246 */ /* 0x004fe4000380010f */
[----:B------:R-:W-:Y:S02]  /*0720*/  VIADDMNMX R27, R8, R25, R27, PT ;  /* 0x00000019081b7246 */ /* 0x000fe4000380011b */
[C---:B---3--:R-:W-:Y:S01]  /*0730*/  VIADDMNMX R12, R14.reuse, R5, R12, PT ;  /* 0x000000050e0c7246 */ /* 0x048fe2000380010c */
[----:B------:R-:W-:Y:S01]  /*0740*/  LDS R25, [R2+-0x580] ;  /* 0xfffa800002197984 */ /* 0x000fe20000000800 */
[----:B------:R-:W-:Y:S02]  /*0750*/  VIADDMNMX R26, R14, R9, R26, PT ;  /* 0x000000090e1a7246 */ /* 0x000fe4000380011a */
[----:B----4-:R-:W-:-:S02]  /*0760*/  VIADDMNMX R15, R18, R5, R15, PT ;  /* 0x00000005120f7246 */ /* 0x010fc4000380010f */
[----:B------:R-:W-:Y:S01]  /*0770*/  VIADDMNMX R27, R9, R18, R27, PT ;  /* 0x00000012091b7246 */ /* 0x000fe2000380011b */
[----:B------:R-:W-:Y:S01]  /*0780*/  LDS R5, [R2+-0x800] ;  /* 0xfff8000002057984 */ /* 0x000fe20000000800 */
[C---:B-----5:R-:W-:Y:S02]  /*0790*/  VIADDMNMX R8, R19.reuse, R6, R12, PT ;  /* 0x0000000613087246 */ /* 0x060fe4000380010c */
[----:B------:R-:W-:Y:S01]  /*07a0*/  VIADDMNMX R4, R19, R10, R26, PT ;  /* 0x0000000a13047246 */ /* 0x000fe2000380011a */
[----:B------:R-:W-:Y:S01]  /*07b0*/  LDS R9, [R2+-0x780] ;  /* 0xfff8800002097984 */ /* 0x000fe20000000800 */
[----:B------:R-:W-:Y:S02]  /*07c0*/  VIADDMNMX R6, R17, R6, R15, PT ;  /* 0x0000000611067246 */ /* 0x000fe4000380010f */
[----:B------:R-:W-:Y:S01]  /*07d0*/  VIADDMNMX R27, R10, R17, R27, PT ;  /* 0x000000110a1b7246 */ /* 0x000fe2000380011b */
[----:B------:R-:W0:Y:S01]  /*07e0*/  LDS.128 R12, [R0+-0x1fe0] ;  /* 0xffe02000000c7984 */ /* 0x000e220000000c00 */
[----:B------:R-:W-:-:S02]  /*07f0*/  VIADDMNMX R8, R16, R7, R8, PT ;  /* 0x0000000710087246 */ /* 0x000fc40003800108 */
[----:B------:R-:W-:Y:S01]  /*0800*/  VIADDMNMX R4, R16, R11, R4, PT ;  /* 0x0000000b10047246 */ /* 0x000fe20003800104 */
[----:B------:R-:W1:Y:S01]  /*0810*/  LDS R10, [R2+-0x680] ;  /* 0xfff98000020a7984 */ /* 0x000e620000000800 */
[----:B------:R-:W-:Y:S02]  /*0820*/  VIADDMNMX R26, R24, R7, R6, PT ;  /* 0x00000007181a7246 */ /* 0x000fe40003800106 */
[----:B------:R-:W-:Y:S01]  /*0830*/  VIADDMNMX R27, R11, R24, R27, PT ;  /* 0x000000180b1b7246 */ /* 0x000fe2000380011b */
[----:B------:R-:W2:Y:S04]  /*0840*/  LDS.128 R16, [R0+0x20] ;  /* 0x0000200000107984 */ /* 0x000ea80000000c00 */
[----:B------:R-:W3:Y:S04]  /*0850*/  LDS R6, [R2+-0x700] ;  /* 0xfff9000002067984 */ /* 0x000ee80000000800 */
[----:B------:R-:W4:Y:S01]  /*0860*/  LDS R7, [R2+-0x600] ;  /* 0xfffa000002077984 */ /* 0x000f220000000800 */
[----:B0-----:R-:W-:-:S02]  /*0870*/  VIADDMNMX R8, R5, R12, R8, PT ;  /* 0x0000000c05087246 */ /* 0x001fc40003800108 */
[----:B------:R-:W-:Y:S02]  /*0880*/  VIADDMNMX R11, R9, R12, R26, PT ;  /* 0x0000000c090b7246 */ /* 0x000fe4000380011a */
[----:B------:R-:W0:Y:S02]  /*0890*/  LDS R12, [R2+-0x500] ;  /* 0xfffb0000020c7984 */ /* 0x000e240000000800 */
[----:B-1----:R-:W-:Y:S02]  /*08a0*/  VIADDMNMX R11, R10, R13, R11, PT ;  /* 0x0000000d0a0b7246 */ /* 0x002fe4000380010b */
[----:B--2---:R-:W-:Y:S02]  /*08b0*/  VIADDMNMX R4, R5, R16, R4, PT ;  /* 0x0000001005047246 */ /* 0x004fe40003800104 */
[----:B------:R-:W-:Y:S02]  /*08c0*/  VIADDMNMX R24, R16, R9, R27, PT ;  /* 0x0000000910187246 */ /* 0x000fe4000380011b */
[C---:B---3--:R-:W-:Y:S01]  /*08d0*/  VIADDMNMX R4, R6.reuse, R17, R4, PT ;  /* 0x0000001106047246 */ /* 0x048fe20003800104 */
[----:B------:R-:W1:Y:S01]  /*08e0*/  LDS R16, [R2+-0x480] ;  /* 0xfffb800002107984 */ /* 0x000e620000000800 */
[----:B------:R-:W-:-:S02]  /*08f0*/  VIADDMNMX R8, R6, R13, R8, PT ;  /* 0x0000000d06087246 */ /* 0x000fc40003800108 */
[----:B------:R-:W-:Y:S01]  /*0900*/  VIADDMNMX R24, R17, R10, R24, PT ;  /* 0x0000000a11187246 */ /* 0x000fe20003800118 */
[----:B------:R-:W-:Y:S01]  /*0910*/  LDS R13, [R2+-0x400] ;  /* 0xfffc0000020d7984 */ /* 0x000fe20000000800 */
[C---:B----4-:R-:W-:Y:S02]  /*0920*/  VIADDMNMX R26, R7.reuse, R14, R8, PT ;  /* 0x0000000e071a7246 */ /* 0x050fe40003800108 */
[----:B------:R-:W-:Y:S02]  /*0930*/  VIADDMNMX R27, R7, R18, R4, PT ;  /* 0x00000012071b7246 */ /* 0x000fe40003800104 */
[----:B------:R-:W-:Y:S01]  /*0940*/  VIADDMNMX R17, R25, R14, R11, PT ;  /* 0x0000000e19117246 */ /* 0x000fe2000380010b */
[----:B------:R-:W2:Y:S01]  /*0950*/  LDS.128 R4, [R0+-0x1fd0] ;  /* 0xffe0300000047984 */ /* 0x000ea20000000c00 */
[----:B------:R-:W-:-:S03]  /*0960*/  VIADDMNMX R18, R18, R25, R24, PT ;  /* 0x0000001912127246 */ /* 0x000fc60003800118 */
[----:B------:R-:W3:Y:S04]  /*0970*/  LDS.128 R8, [R0+0x30] ;  /* 0x0000300000087984 */ /* 0x000ee80000000c00 */
[----:B------:R-:W4:Y:S01]  /*0980*/  LDS R25, [R2+-0x380] ;  /* 0xfffc800002197984 */ /* 0x000f220000000800 */
[C---:B0-----:R-:W-:Y:S02]  /*0990*/  VIADDMNMX R14, R12.reuse, R15, R26, PT ;  /* 0x0000000f0c0e7246 */ /* 0x041fe4000380011a */
[----:B------:R-:W-:Y:S01]  /*09a0*/  VIADDMNMX R24, R12, R19, R27, PT ;  /* 0x000000130c187246 */ /* 0x000fe2000380011b */
[----:B------:R-:W-:Y:S04]  /*09b0*/  LDS R26, [R2+-0x100] ;  /* 0xffff0000021a7984 */ /* 0x000fe80000000800 */
[----:B------:R-:W0:Y:S01]  /*09c0*/  LDS R12, [R2+-0x300] ;  /* 0xfffd0000020c7984 */ /* 0x000e220000000800 */
[----:B-1----:R-:W-:-:S03]  /*09d0*/  VIADDMNMX R15, R16, R15, R17, PT ;  /* 0x0000000f100f7246 */ /* 0x002fc60003800111 */
[----:B------:R-:W1:Y:S01]  /*09e0*/  LDS R27, [R2+-0x200] ;  /* 0xfffe0000021b7984 */ /* 0x000e620000000800 */
[----:B------:R-:W-:-:S03]  /*09f0*/  VIADDMNMX R18, R19, R16, R18, PT ;  /* 0x0000001013127246 */ /* 0x000fc60003800112 */
[----:B------:R-:W5:Y:S01]  /*0a00*/  LDS R17, [R2+-0x180] ;  /* 0xfffe800002117984 */ /* 0x000f620000000800 */
[C---:B--2---:R-:W-:Y:S02]  /*0a10*/  VIADDMNMX R14, R13.reuse, R4, R14, PT ;  /* 0x000000040d0e7246 */ /* 0x044fe4000380010e */
[----:B---3--:R-:W-:Y:S02]  /*0a20*/  VIADDMNMX R13, R13, R8, R24, PT ;  /* 0x000000080d0d7246 */ /* 0x008fe40003800118 */
[----:B------:R-:W2:Y:S01]  /*0a30*/  LDS R24, [R2+-0x80] ;  /* 0xffff800002187984 */ /* 0x000ea20000000800 */
[----:B----4-:R-:W-:Y:S02]  /*0a40*/  VIADDMNMX R15, R25, R4, R15, PT ;  /* 0x00000004190f7246 */ /* 0x010fe4000380010f */
[----:B------:R-:W-:Y:S02]  /*0a50*/  VIADDMNMX R18, R8, R25, R18, PT ;  /* 0x0000001908127246 */ /* 0x000fe40003800112 */
[----:B------:R-:W-:Y:S01]  /*0a60*/  VIADDMNMX R8, R28, R5, R15, PT ;  /* 0x000000051c087246 */ /* 0x000fe2000380010f */
[----:B------:R-:W-:Y:S01]  /*0a70*/  LDS R25, [R2+0x280] ;  /* 0x0002800002197984 */ /* 0x000fe20000000800 */
[----:B------:R-:W-:-:S02]  /*0a80*/  VIADDMNMX R18, R9, R28, R18, PT ;  /* 0x0000001c09127246 */ /* 0x000fc40003800112 */
[C---:B0-----:R-:W-:Y:S02]  /*0a90*/  VIADDMNMX R4, R12.reuse, R5, R14, PT ;  /* 0x000000050c047246 */ /* 0x041fe4000380010e */
[----:B------:R-:W-:Y:S01]  /*0aa0*/  VIADDMNMX R13, R12, R9, R13, PT ;  /* 0x000000090c0d7246 */ /* 0x000fe2000380010d */
[----:B------:R-:W-:Y:S01]  /*0ab0*/  LDS R5, [R2+0x80] ;  /* 0x0000800002057984 */ /* 0x000fe20000000800 */
[C---:B-1----:R-:W-:Y:S02]  /*0ac0*/  VIADDMNMX R4, R27.reuse, R6, R4, PT ;  /* 0x000000061b047246 */ /* 0x042fe40003800104 */
[----:B------:R-:W-:Y:S01]  /*0ad0*/  VIADDMNMX R27, R27, R10, R13, PT ;  /* 0x0000000a1b1b7246 */ /* 0x000fe2000380010d */
[----:B------:R-:W-:Y:S01]  /*0ae0*/  LDS R9, [R2] ;  /* 0x0000000002097984 */ /* 0x000fe20000000800 */
[----:B-----5:R-:W-:Y:S02]  /*0af0*/  VIADDMNMX R8, R17, R6, R8, PT ;  /* 0x0000000611087246 */ /* 0x020fe40003800108 */
[----:B------:R-:W-:Y:S01]  /*0b00*/  VIADDMNMX R10, R10, R17, R18, PT ;  /* 0x000000110a0a7246 */ /* 0x000fe20003800112 */
[----:B------:R-:W0:Y:S01]  /*0b10*/  LDS.128 R12, [R0+-0x1fc0] ;  /* 0xffe04000000c7984 */ /* 0x000e220000000c00 */
[----:B------:R-:W-:-:S02]  /*0b20*/  VIADDMNMX R4, R26, R7, R4, PT ;  /* 0x000000071a047246 */ /* 0x000fc40003800104 */
[----:B------:R-:W-:Y:S01]  /*0b30*/  VIADDMNMX R26, R26, R11, R27, PT ;  /* 0x0000000b1a1a7246 */ /* 0x000fe2000380011b */
[----:B------:R-:W1:Y:S01]  /*0b40*/  LDS.128 R16, [R0+0x40] ;  /* 0x0000400000107984 */ /* 0x000e620000000c00 */
[----:B--2---:R-:W-:-:S03]  /*0b50*/  VIADDMNMX R27, R24, R7, R8, PT ;  /* 0x00000007181b7246 */ /* 0x004fc60003800108 */
[----:B------:R-:W2:Y:S01]  /*0b60*/  LDS R6, [R2+0x100] ;  /* 0x0001000002067984 */ /* 0x000ea20000000800 */
[----:B------:R-:W-:-:S03]  /*0b70*/  VIADDMNMX R11, R11, R24, R10, PT ;  /* 0x000000180b0b7246 */ /* 0x000fc6000380010a */
[----:B------:R-:W3:Y:S04]  /*0b80*/  LDS R8, [R2+0x180] ;  /* 0x0001800002087984 */ /* 0x000ee80000000800 */
[----:B------:R-:W4:Y:S04]  /*0b90*/  LDS R7, [R2+0x200] ;  /* 0x0002000002077984 */ /* 0x000f280000000800 */
[----:B------:R-:W-:Y:S01]  /*0ba0*/  LDS R24, [R2+0x380] ;  /* 0x0003800002187984 */ /* 0x000fe20000000800 */
[-C--:B0-----:R-:W-:Y:S02]  /*0bb0*/  VIADDMNMX R4, R9, R12.reuse, R4, PT ;  /* 0x0000000c09047246 */ /* 0x081fe40003800104 */
[----:B------:R-:W-:-:S02]  /*0bc0*/  VIADDMNMX R10, R5, R12, R27, PT ;  /* 0x0000000c050a7246 */ /* 0x000fc4000380011b */
[----:B------:R-:W0:Y:S01]  /*0bd0*/  LDS R12, [R2+0x300] ;  /* 0x00030000020c7984 */ /* 0x000e220000000800 */
[----:B-1----:R-:W-:Y:S02]  /*0be0*/  VIADDMNMX R26, R9, R16, R26, PT ;  /* 0x00000010091a7246 */ /* 0x002fe4000380011a */
[----:B------:R-:W-:Y:S02]  /*0bf0*/  VIADDMNMX R11, R16, R5, R11, PT ;  /* 0x00000005100b7246 */ /* 0x000fe4000380010b */
[C---:B--2---:R-:W-:Y:S02]  /*0c00*/  VIADDMNMX R4, R6.reuse, R13, R4, PT ;  /* 0x0000000d06047246 */ /* 0x044fe40003800104 */
[----:B------:R-:W-:Y:S02]  /*0c10*/  VIADDMNMX R26, R6, R17, R26, PT ;  /* 0x00000011061a7246 */ /* 0x000fe4000380011a */
[----:B---3--:R-:W-:Y:S02]  /*0c20*/  VIADDMNMX R10, R8, R13, R10, PT ;  /* 0x0000000d080a7246 */ /* 0x008fe4000380010a */
[----:B------:R-:W-:Y:S01]  /*0c30*/  VIADDMNMX R17, R17, R8, R11, PT ;  /* 0x0000000811117246 */ /* 0x000fe2000380010b */
[----:B------:R-:W-:Y:S01]  /*0c40*/  LDS R13, [R2+0x400] ;  /* 0x00040000020d7984 */ /* 0x000fe20000000800 */
[----:B----4-:R-:W-:-:S02]  /*0c50*/  VIADDMNMX R16, R7, R14, R4, PT ;  /* 0x0000000e07107246 */ /* 0x010fc40003800104 */
[----:B------:R-:W-:Y:S02]  /*0c60*/  VIADDMNMX R27, R7, R18, R26, PT ;  /* 0x00000012071b7246 */ /* 0x000fe4000380011a */
[----:B------:R-:W-:Y:S01]  /*0c70*/  VIADDMNMX R18, R18, R25, R17, PT ;  /* 0x0000001912127246 */ /* 0x000fe20003800111 */
[----:B------:R-:W1:Y:S01]  /*0c80*/  LDS.128 R4, [R0+0x50] ;  /* 0x0000500000047984 */ /* 0x000e620000000c00 */
[----:B------:R-:W-:-:S03]  /*0c90*/  VIADDMNMX R26, R25, R14, R10, PT ;  /* 0x0000000e191a7246 */ /* 0x000fc6000380010a */
[----:B------:R-:W2:Y:S04]  /*0ca0*/  LDS.128 R8, [R0+-0x1fb0] ;  /* 0xffe0500000087984 */ /* 0x000ea80000000c00 */
[----:B------:R-:W3:Y:S04]  /*0cb0*/  LDS R17, [R2+0x480] ;  /* 0x0004800002117984 */ /* 0x000ee80000000800 */
[----:B------:R-:W-:Y:S01]  /*0cc0*/  LDS R25, [R2+0x600] ;  /* 0x0006000002197984 */ /* 0x000fe20000000800 */
[C---:B0-----:R-:W-:Y:S02]  /*0cd0*/  VIADDMNMX R14, R12.reuse, R15, R16, PT ;  /* 0x0000000f0c0e7246 */ /* 0x041fe40003800110 */
[----:B------:R-:W-:-:S02]  /*0ce0*/  VIADDMNMX R16, R12, R19, R27, PT ;  /* 0x000000130c107246 */ /* 0x000fc4000380011b */
[----:B------:R-:W-:Y:S01]  /*0cf0*/  VIADDMNMX R27, R19, R24, R18, PT ;  /* 0x00000018131b7246 */ /* 0x000fe20003800112 */
[----:B------:R-:W0:Y:S01]  /*0d00*/  LDS R12, [R2+0x500] ;  /* 0x00050000020c7984 */ /* 0x000e220000000800 */
[----:B------:R-:W-:-:S03]  /*0d10*/  VIADDMNMX R15, R24, R15, R26, PT ;  /* 0x0000000f180f7246 */ /* 0x000fc6000380011a */
[----:B------:R-:W4:Y:S04]  /*0d20*/  LDS R18, [R2+0x580] ;  /* 0x0005800002127984 */ /* 0x000f280000000800 */
[----:B------:R-:W5:Y:S04]  /*0d30*/  LDS R19, [R2+0x680] ;  /* 0x0006800002137984 */ /* 0x000f680000000800 */
[----:B------:R-:W5:Y:S01]  /*0d40*/  LDS R26, [R2+0x700] ;  /* 0x00070000021a7984 */ /* 0x000f620000000800 */
[----:B-1----:R-:W-:-:S03]  /*0d50*/  VIADDMNMX R16, R13, R4, R16, PT ;  /* 0x000000040d107246 */ /* 0x002fc60003800110 */
[----:B------:R-:W1:Y:S01]  /*0d60*/  LDS R24, [R2+0x780] ;  /* 0x0007800002187984 */ /* 0x000e620000000800 */
[-C--:B--2---:R-:W-:Y:S02]  /*0d70*/  VIADDMNMX R14, R13, R8.reuse, R14, PT ;  /* 0x000000080d0e7246 */ /* 0x084fe4000380010e */
[----:B---3--:R-:W-:Y:S02]  /*0d80*/  VIADDMNMX R15, R17, R8, R15, PT ;  /* 0x00000008110f7246 */ /* 0x008fe4000380010f */
[----:B------:R-:W-:Y:S01]  /*0d90*/  VIADDMNMX R27, R4, R17, R27, PT ;  /* 0x00000011041b7246 */ /* 0x000fe2000380011b */
[----:B------:R-:W-:Y:S01]  /*0da0*/  LDS R8, [R2+0x980] ;  /* 0x0009800002087984 */ /* 0x000fe20000000800 */
[C---:B0-----:R-:W-:Y:S02]  /*0db0*/  VIADDMNMX R4, R12.reuse, R9, R14, PT ;  /* 0x000000090c047246 */ /* 0x041fe4000380010e */
[----:B------:R-:W-:Y:S02]  /*0dc0*/  VIADDMNMX R16, R12, R5, R16, PT ;  /* 0x000000050c107246 */ /* 0x000fe40003800110 */
[----:B----4-:R-:W-:-:S02]  /*0dd0*/  VIADDMNMX R15, R18, R9, R15, PT ;  /* 0x00000009120f7246 */ /* 0x010fc4000380010f */
[----:B------:R-:W-:Y:S01]  /*0de0*/  VIADDMNMX R27, R5, R18, R27, PT ;  /* 0x00000012051b7246 */ /* 0x000fe2000380011b */
[----:B------:R-:W-:Y:S01]  /*0df0*/  LDS R9, [R2+0x800] ;  /* 0x0008000002097984 */ /* 0x000fe20000000800 */
[-C--:B------:R-:W-:Y:S02]  /*0e00*/  VIADDMNMX R4, R25, R10.reuse, R4, PT ;  /* 0x0000000a19047246 */ /* 0x080fe40003800104 */
[----:B-----5:R-:W-:Y:S01]  /*0e10*/  VIADDMNMX R10, R19, R10, R15, PT ;  /* 0x0000000a130a7246 */ /* 0x020fe2000380010f */
[----:B------:R-:W-:Y:S01]  /*0e20*/  LDS R5, [R2+0x880] ;  /* 0x0008800002057984 */ /* 0x000fe20000000800 */
[----:B------:R-:W-:Y:S02]  /*0e30*/  VIADDMNMX R25, R25, R6, R16, PT ;  /* 0x0000000619197246 */ /* 0x000fe40003800110 */
[----:B------:R-:W-:Y:S01]  /*0e40*/  VIADDMNMX R27, R6, R19, R27, PT ;  /* 0x00000013061b7246 */ /* 0x000fe2000380011b */
[----:B------:R-:W0:Y:S01]  /*0e50*/  LDS.128 R12, [R0+-0x1fa0] ;  /* 0xffe06000000c7984 */ /* 0x000e220000000c00 */
[----:B------:R-:W-:-:S02]  /*0e60*/  VIADDMNMX R4, R26, R11, R4, PT ;  /* 0x0000000b1a047246 */ /* 0x000fc40003800104 */
[----:B------:R-:W-:Y:S01]  /*0e70*/  VIADDMNMX R26, R26, R7, R25, PT ;  /* 0x000000071a1a7246 */ /* 0x000fe20003800119 */
[----:B------:R-:W2:Y:S01]  /*0e80*/  LDS.128 R16, [R0+0x60] ;  /* 0x0000600000107984 */ /* 0x000ea20000000c00 */
[----:B-1----:R-:W-:Y:S02]  /*0e90*/  VIADDMNMX R27, R7, R24, R27, PT ;  /* 0x00000018071b7246 */ /* 0x002fe4000380011b */
[----:B------:R-:W-:Y:S01]  /*0ea0*/  VIADDMNMX R10, R24, R11, R10, PT ;  /* 0x0000000b180a7246 */ /* 0x000fe2000380010a */
[----:B------:R-:W1:Y:S04]  /*0eb0*/  LDS R6, [R2+0x900] ;  /* 0x0009000002067984 */ /* 0x000e680000000800 */
[----:B------:R-:W3:Y:S04]  /*0ec0*/  LDS R7, [R2+0xa00] ;  /* 0x000a000002077984 */ /* 0x000ee80000000800 */
[----:B------:R-:W4:Y:S04]  /*0ed0*/  LDS R25, [R2+0xa80] ;  /* 0x000a800002197984 */ /* 0x000f280000000800 */
[----:B------:R-:W5:Y:S01]  /*0ee0*/  LDS R24, [R2+0xb00] ;  /* 0x000b000002187984 */ /* 0x000f620000000800 */
[----:B0-----:R-:W-:-:S02]  /*0ef0*/  VIADDMNMX R4, R9, R12, R4, PT ;  /* 0x0000000c09047246 */ /* 0x001fc40003800104 */
[----:B------:R-:W-:Y:S02]  /*0f00*/  VIADDMNMX R10, R5, R12, R10, PT ;  /* 0x0000000c050a7246 */ /* 0x000fe4000380010a */
[----:B--2---:R-:W-:Y:S01]  /*0f10*/  VIADDMNMX R26, R9, R16, R26, PT ;  /* 0x00000010091a7246 */ /* 0x004fe2000380011a */
[----:B------:R-:W0:Y:S01]  /*0f20*/  LDS R12, [R2+0xb80] ;  /* 0x000b8000020c7984 */ /* 0x000e220000000800 */
[----:B------:R-:W-:Y:S02]  /*0f30*/  VIADDMNMX R27, R16, R5, R27, PT ;  /* 0x00000005101b7246 */ /* 0x000fe4000380011b */
[C---:B-1----:R-:W-:Y:S02]  /*0f40*/  VIADDMNMX R4, R6.reuse, R13, R4, PT ;  /* 0x0000000d06047246 */ /* 0x042fe40003800104 */
[----:B------:R-:W-:Y:S02]  /*0f50*/  VIADDMNMX R26, R6, R17, R26, PT ;  /* 0x00000011061a7246 */ /* 0x000fe4000380011a */
[----:B------:R-:W-:-:S02]  /*0f60*/  VIADDMNMX R10, R8, R13, R10, PT ;  /* 0x0000000d080a7246 */ /* 0x000fc4000380010a */
[----:B------:R-:W-:Y:S01]  /*0f70*/  VIADDMNMX R17, R17, R8, R27, PT ;  /* 0x0000000811117246 */ /* 0x000fe2000380011b */
[----:B------:R-:W-:Y:S01]  /*0f80*/  LDS R13, [R2+0xc00] ;  /* 0x000c0000020d7984 */ /* 0x000fe20000000800 */
[C---:B---3--:R-:W-:Y:S02]  /*0f90*/  VIADDMNMX R16, R7.reuse, R14, R4, PT ;  /* 0x0000000e07107246 */ /* 0x048fe40003800104 */
[----:B------:R-:W-:Y:S02]  /*0fa0*/  VIADDMNMX R27, R7, R18, R26, PT ;  /* 0x00000012071b7246 */ /* 0x000fe4000380011a */
[----:B----4-:R-:W-:Y:S01]  /*0fb0*/  VIADDMNMX R26, R25, R14, R10, PT ;  /* 0x0000000e191a7246 */ /* 0x010fe2000380010a */
[----:B------:R-:W1:Y:S01]  /*0fc0*/  LDS.128 R4, [R0+-0x1f90] ;  /* 0xffe0700000047984 */ /* 0x000e620000000c00 */
[----:B------:R-:W-:Y:S02]  /*0fd0*/  VIADDMNMX R18, R18, R25, R17, PT ;  /* 0x0000001912127246 */ /* 0x000fe40003800111 */
[C---:B-----5:R-:W-:Y:S01]  /*0fe0*/  VIADDMNMX R14, R24.reuse, R15, R16, PT ;  /* 0x0000000f180e7246 */ /* 0x060fe20003800110 */
[----:B------:R2:W3:Y:S01]  /*0ff0*/  LDS.128 R8, [R0+0x70] ;  /* 0x0000700000087984 */ /* 0x0004e20000000c00 */
[----:B------:R-:W-:-:S03]  /*1000*/  VIADDMNMX R24, R24, R19, R27, PT ;  /* 0x0000001318187246 */ /* 0x000fc6000380011b */
[----:B------:R-:W4:Y:S04]  /*1010*/  LDS R17, [R2+0xc80] ;  /* 0x000c800002117984 */ /* 0x000f280000000800 */
[----:B------:R-:W5:Y:S01]  /*1020*/  LDS R16, [R2+0xd00] ;  /* 0x000d000002107984 */ /* 0x000f620000000800 */
[----:B--2---:R-:W-:-:S03]  /*1030*/  VIADD R0, R0, 0x80 ;  /* 0x0000008000007836 */ /* 0x004fc60000000000 */
[----:B------:R-:W2:Y:S01]  /*1040*/  LDS R25, [R2+0xe00] ;  /* 0x000e000002197984 */ /* 0x000ea20000000800 */
[----:B0-----:R-:W-:Y:S02]  /*1050*/  VIADDMNMX R15, R12, R15, R26, PT ;  /* 0x0000000f0c0f7246 */ /* 0x001fe4000380011a */
[----:B------:R-:W-:Y:S02]  /*1060*/  VIADDMNMX R26, R19, R12, R18, PT ;  /* 0x0000000c131a7246 */ /* 0x000fe40003800112 */
[----:B------:R-:W0:Y:S04]  /*1070*/  LDS R18, [R2+0xd80] ;  /* 0x000d800002127984 */ /* 0x000e280000000800 */
[----:B------:R-:W0:Y:S04]  /*1080*/  LDS R19, [R2+0xe80] ;  /* 0x000e800002137984 */ /* 0x000e280000000800 */
[----:B------:R-:W-:Y:S01]  /*1090*/  LDS R12, [R2+0xf80] ;  /* 0x000f8000020c7984 */ /* 0x000fe20000000800 */
[----:B-1----:R-:W-:-:S02]  /*10a0*/  VIADDMNMX R14, R13, R4, R14, PT ;  /* 0x000000040d0e7246 */ /* 0x002fc4000380010e */
[----:B---3--:R-:W-:Y:S02]  /*10b0*/  VIADDMNMX R13, R13, R8, R24, PT ;  /* 0x000000080d0d7246 */ /* 0x008fe40003800118 */
[----:B------:R1:W3:Y:S01]  /*10c0*/  LDS R24, [R2+0xf00] ;  /* 0x000f000002187984 */ /* 0x0002e20000000800 */
[----:B----4-:R-:W-:Y:S02]  /*10d0*/  VIADDMNMX R15, R17, R4, R15, PT ;  /* 0x00000004110f7246 */ /* 0x010fe4000380010f */
[----:B------:R-:W-:Y:S02]  /*10e0*/  VIADDMNMX R26, R8, R17, R26, PT ;  /* 0x00000011081a7246 */ /* 0x000fe4000380011a */
[C---:B-----5:R-:W-:Y:S02]  /*10f0*/  VIADDMNMX R14, R16.reuse, R5, R14, PT ;  /* 0x00000005100e7246 */ /* 0x060fe4000380010e */
[----:B------:R-:W-:Y:S01]  /*1100*/  VIADDMNMX R13, R16, R9, R13, PT ;  /* 0x00000009100d7246 */ /* 0x000fe2000380010d */
[----:B-1----:R-:W-:Y:S01]  /*1110*/  VIADD R2, R2, 0x2000 ;  /* 0x0000200002027836 */ /* 0x002fe20000000000 */
[----:B--2---:R-:W-:-:S02]  /*1120*/  VIADDMNMX R14, R25, R6, R14, PT ;  /* 0x00000006190e7246 */ /* 0x004fc4000380010e */
[----:B------:R-:W-:Y:S02]  /*1130*/  VIADDMNMX R13, R25, R10, R13, PT ;  /* 0x0000000a190d7246 */ /* 0x000fe4000380010d */
[----:B0-----:R-:W-:Y:S02]  /*1140*/  VIADDMNMX R15, R18, R5, R15, PT ;  /* 0x00000005120f7246 */ /* 0x001fe4000380010f */
[----:B------:R-:W-:Y:S02]  /*1150*/  VIADDMNMX R26, R9, R18, R26, PT ;  /* 0x00000012091a7246 */ /* 0x000fe4000380011a */
[----:B------:R-:W-:Y:S02]  /*1160*/  VIADDMNMX R15, R19, R6, R15, PT ;  /* 0x00000006130f7246 */ /* 0x000fe4000380010f */
[----:B------:R-:W-:Y:S02]  /*1170*/  VIADDMNMX R26, R10, R19, R26, PT ;  /* 0x000000130a1a7246 */ /* 0x000fe4000380011a */
[----:B---3--:R-:W-:-:S02]  /*1180*/  VIADDMNMX R9, R24, R7, R14, PT ;  /* 0x0000000718097246 */ /* 0x008fc4000380010e */
[----:B------:R-:W-:Y:S02]  /*1190*/  VIADDMNMX R5, R24, R11, R13, PT ;  /* 0x0000000b18057246 */ /* 0x000fe4000380010d */
[----:B------:R-:W-:Y:S02]  /*11a0*/  VIADDMNMX R7, R12, R7, R15, PT ;  /* 0x000000070c077246 */ /* 0x000fe4000380010f */
[----:B------:R-:W-:Y:S01]  /*11b0*/  VIADDMNMX R11, R11, R12, R26, PT ;  /* 0x0000000c0b0b7246 */ /* 0x000fe2000380011a */
[----:B------:R-:W-:Y:S06]  /*11c0*/  BRA.U UP0, `(.L_x_0) ;  /* 0xfffffff100ac7547 */ /* 0x000fec000b83ffff */
[----:B------:R-:W-:Y:S04]  /*11d0*/  STG.E desc[UR8][R22.64], R9 ;  /* 0x0000000916007986 */ /* 0x000fe8000c101908 */
[----:B------:R-:W-:Y:S04]  /*11e0*/  STG.E desc[UR8][R20.64], R5 ;  /* 0x0000000514007986 */ /* 0x000fe8000c101908 */
[----:B------:R-:W-:Y:S04]  /*11f0*/  STG.E desc[UR8][R22.64+0x80], R7 ;  /* 0x0000800716007986 */ /* 0x000fe8000c101908 */
[----:B------:R-:W-:Y:S04]  /*1200*/  STS [R3], R9 ;  /* 0x0000000903007388 */ /* 0x000fe80000000800 */
[----:B------:R-:W-:Y:S04]  /*1210*/  STS [R3+0x2000], R5 ;  /* 0x0020000503007388 */ /* 0x000fe80000000800 */
[----:B------:R-:W-:Y:S04]  /*1220*/  STS [R3+0x80], R7 ;  /* 0x0000800703007388 */ /* 0x000fe80000000800 */
[----:B------:R-:W-:Y:S04]  /*1230*/  STS [R3+0x2080], R11 ;  /* 0x0020800b03007388 */ /* 0x000fe80000000800 */
[----:B------:R-:W-:Y:S01]  /*1240*/  STG.E desc[UR8][R20.64+0x80], R11 ;  /* 0x0000800b14007986 */ /* 0x000fe2000c101908 */
[----:B------:R-:W-:Y:S05]  /*1250*/  EXIT ;  /* 0x000000000000794d */ /* 0x000fea0003800000 */
.L_x_1:
[----:B------:R-:W-:-:S00]  /*1260*/  BRA `(.L_x_1) ;  /* 0xfffffffc00fc7947 */ /* 0x000fc0000383ffff */
[----:B------:R-:W-:-:S00]  /*1270*/  NOP ;  /* 0x0000000000007918 */ /* 0x000fc00000000000 */
        /* <DEDUP_REMOVED lines=8> */
.L_x_6:


//--------------------- .text._Z6Phase2Piii       --------------------------
	.section	.text._Z6Phase2Piii,"ax",@progbits
	.align	128
        .global         _Z6Phase2Piii
        .type           _Z6Phase2Piii,@function
        .size           _Z6Phase2Piii,(.L_x_7 - _Z6Phase2Piii)
        .other          _Z6Phase2Piii,@"STO_CUDA_ENTRY STV_DEFAULT"
_Z6Phase2Piii:
.text._Z6Phase2Piii:
[----:B------:R-:W-:Y:S01]  /*0000*/  LDC R1, c[0x0][0x37c] ;  /* 0x0000df00ff017b82 */ /* 0x000fe20000000800 */
[----:B------:R-:W0:Y:S07]  /*0010*/  S2R R7, SR_CTAID.Y ;  /* 0x0000000000077919 */ /* 0x000e2e0000002600 */
[----:B------:R-:W0:Y:S02]  /*0020*/  LDC R3, c[0x0][0x388] ;  /* 0x0000e200ff037b82 */ /* 0x000e240000000800 */
[----:B0-----:R-:W-:-:S13]  /*0030*/  ISETP.NE.AND P0, PT, R7, R3, PT ;  /* 0x000000030700720c */ /* 0x001fda0003f05270 */
[----:B------:R-:W-:Y:S05]  /*0040*/  @!P0 EXIT ;  /* 0x000000000000894d */ /* 0x000fea0003800000 */
        /* <DEDUP_REMOVED lines=8> */
[--C-:B---3--:R-:W-:Y:S02]  /*00d0*/  IMAD R3, R3, 0x40, R10.reuse ;  /* 0x0000004003037824 */ /* 0x108fe400078e020a */
[----:B------:R-:W-:Y:S02]  /*00e0*/  IMAD R7, R7, 0x40, R10 ;  /* 0x0000004007077824 */ /* 0x000fe400078e020a */
[CC--:B------:R-:W-:Y:S02]  /*00f0*/  IMAD R17, R3.reuse, R8.reuse, R2 ;  /* 0x0000000803117224 */ /* 0x0c0fe400078e0202 */
[----:B------:R-:W-:-:S02]  /*0100*/  IMAD R3, R3, R8, R6 ;  /* 0x0000000803037224 */ /* 0x000fc400078e0206 */
        /* <DEDUP_REMOVED lines=11> */
[----:B------:R0:W4:Y:S04]  /*01c0*/  LDG.E R20, desc[UR8][R18.64+0x80] ;  /* 0x0000800812147981 */ /* 0x000128000c1e1900 */
[----:B------:R-:W4:Y:S04]  /*01d0*/  LDG.E R23, desc[UR8][R6.64] ;  /* 0x0000000806177981 */ /* 0x000f28000c1e1900 */
[----:B------:R-:W4:Y:S04]  /*01e0*/  LDG.E R25, desc[UR8][R2.64+0x80] ;  /* 0x0000800802197981 */ /* 0x000f28000c1e1900 */
[----:B------:R-:W4:Y:S04]  /*01f0*/  LDG.E R27, desc[UR8][R6.64+0x80] ;  /* 0x00008008061b7981 */ /* 0x000f28000c1e1900 */
[----:B------:R-:W4:Y:S04]  /*0200*/  LDG.E R29, desc[UR8][R4.64] ;  /* 0x00000008041d7981 */ /* 0x000f28000c1e1900 */
[----:B------:R-:W4:Y:S04]  /*0210*/  LDG.E R22, desc[UR8][R8.64] ;  /* 0x0000000808167981 */ /* 0x000f28000c1e1900 */
[----:B------:R-:W4:Y:S04]  /*0220*/  LDG.E R24, desc[UR8][R4.64+0x80] ;  /* 0x0000800804187981 */ /* 0x000f28000c1e1900 */
[----:B------:R-:W4:Y:S01]  /*0230*/  LDG.E R26, desc[UR8][R8.64+0x80] ;  /* 0x00008008081a7981 */ /* 0x000f22000c1e1900 */
[----:B------:R-:W1:Y:S01]  /*0240*/  S2UR UR6, SR_CgaCtaId ;  /* 0x00000000000679c3 */ /* 0x000e620000008800 */
[----:B------:R-:W-:-:S02]  /*0250*/  UMOV UR4, 0x400 ;  /* 0x0000040000047882 */ /* 0x000fc40000000000 */
[----:B------:R-:W-:Y:S02]  /*0260*/  UIADD3 UR5, UPT, UPT, UR4, 0x4000, URZ ;  /* 0x0000400004057890 */ /* 0x000fe4000fffe0ff */
[----:B-1----:R-:W-:Y:S02]  /*0270*/  ULEA UR7, UR6, UR4, 0x18 ;  /* 0x0000000406077291 */ /* 0x002fe4000f8ec0ff */
[----:B------:R-:W-:Y:S02]  /*0280*/  UIADD3 UR4, UPT, UPT, UR4, 0x8000, URZ ;  /* 0x0000800004047890 */ /* 0x000fe4000fffe0ff */
[----:B------:R-:W-:Y:S02]  /*0290*/  ULEA UR5, UR6, UR5, 0x18 ;  /* 0x0000000506057291 */ /* 0x000fe4000f8ec0ff */
[----:B------:R-:W-:Y:S01]  /*02a0*/  ULEA UR4, UR6, UR4, 0x18 ;  /* 0x0000000406047291 */ /* 0x000fe2000f8ec0ff */
[----:B------:R-:W-:-:S03]  /*02b0*/  LEA R11, R10, UR7, 0x8 ;  /* 0x000000070a0b7c11 */ /* 0x000fc6000f8e40ff */
[C---:B0-----:R-:W-:Y:S02]  /*02c0*/  LEA R19, R10.reuse, UR5, 0x8 ;  /* 0x000000050a137c11 */ /* 0x041fe4000f8e40ff */
[----:B------:R-:W-:Y:S01]  /*02d0*/  LEA R13, R10, UR4, 0x8 ;  /* 0x000000040a0d7c11 */ /* 0x000fe2000f8e40ff */
[C---:B------:R-:W-:Y:S02]  /*02e0*/  IMAD R17, R0.reuse, 0x4, R11 ;  /* 0x0000000400117824 */ /* 0x040fe400078e020b */
[C---:B------:R-:W-:Y:S02]  /*02f0*/  IMAD R10, R0.reuse, 0x4, R19 ;  /* 0x00000004000a7824 */ /* 0x040fe400078e0213 */
[----:B------:R-:W-:Y:S01]  /*0300*/  IMAD R16, R0, 0x4, R13 ;  /* 0x0000000400107824 */ /* 0x000fe200078e020d */
[----:B--2---:R0:W-:Y:S04]  /*0310*/  STS [R17], R12 ;  /* 0x0000000c11007388 */ /* 0x0041e80000000800 */
[----:B---3--:R1:W-:Y:S04]  /*0320*/  STS [R17+0x80], R15 ;  /* 0x0000800f11007388 */ /* 0x0083e80000000800 */
[----:B-----5:R1:W-:Y:S04]  /*0330*/  STS [R17+0x2000], R14 ;  /* 0x0020000e11007388 */ /* 0x0203e80000000800 */
[----:B----4-:R1:W-:Y:S04]  /*0340*/  STS [R17+0x2080], R20 ;  /* 0x0020801411007388 */ /* 0x0103e80000000800 */
[----:B------:R1:W-:Y:S04]  /*0350*/  STS [R10], R21 ;  /* 0x000000150a007388 */ /* 0x0003e80000000800 */
[----:B------:R1:W-:Y:S04]  /*0360*/  STS [R10+0x2000], R23 ;  /* 0x002000170a007388 */ /* 0x0003e80000000800 */
[----:B------:R1:W-:Y:S04]  /*0370*/  STS [R10+0x80], R25 ;  /* 0x000080190a007388 */ /* 0x0003e80000000800 */
[----:B------:R1:W-:Y:S04]  /*0380*/  STS [R10+0x2080], R27 ;  /* 0x0020801b0a007388 */ /* 0x0003e80000000800 */
[----:B------:R1:W-:Y:S04]  /*0390*/  STS [R16], R29 ;  /* 0x0000001d10007388 */ /* 0x0003e80000000800 */
[----:B------:R1:W-:Y:S04]  /*03a0*/  STS [R16+0x2000], R22 ;  /* 0x0020001610007388 */ /* 0x0003e80000000800 */
[----:B------:R1:W-:Y:S04]  /*03b0*/  STS [R16+0x80], R24 ;  /* 0x0000801810007388 */ /* 0x0003e80000000800 */
[----:B------:R1:W-:Y:S01]  /*03c0*/  STS [R16+0x2080], R26 ;  /* 0x0020801a10007388 */ /* 0x0003e20000000800 */
[----:B0-----:R-:W-:Y:S01]  /*03d0*/  IMAD.MOV.U32 R12, RZ, RZ, RZ ;  /* 0x000000ffff0c7224 */ /* 0x001fe200078e00ff */
[----:B------:R-:W-:Y:S06]  /*03e0*/  BAR.SYNC.DEFER_BLOCKING 0x0 ;  /* 0x0000000000007b1d */ /* 0x000fec0000010000 */
.L_x_2:
[C---:B-1----:R-:W-:Y:S01]  /*03f0*/  LEA R15, R12.reuse, UR5, 0x8 ;  /* 0x000000050c0f7c11 */ /* 0x042fe2000f8e40ff */
[C---:B------:R-:W-:Y:S01]  /*0400*/  IMAD R14, R12.reuse, 0x4, R11 ;  /* 0x000000040c0e7824 */ /* 0x040fe200078e020b */
[----:B------:R-:W-:Y:S01]  /*0410*/  LDS R17, [R10] ;  /* 0x000000000a117984 */ /* 0x000fe20000000800 */
[----:B------:R-:W-:Y:S02]  /*0420*/  LEA R25, R12, UR7, 0x8 ;  /* 0x000000070c197c11 */ /* 0x000fe4000f8e40ff */
[----:B------:R-:W-:Y:S01]  /*0430*/  IMAD R15, R0, 0x4, R15 ;  /* 0x00000004000f7824 */ /* 0x000fe200078e020f */
[----:B------:R-:W-:Y:S04]  /*0440*/  LDS R18, [R14] ;  /* 0x000000000e127984 */ /* 0x000fe80000000800 */
[----:B0-----:R-:W0:Y:S04]  /*0450*/  LDS R19, [R15] ;  /* 0x000000000f137984 */ /* 0x001e280000000800 */
[----:B------:R-:W-:Y:S01]  /*0460*/  LDS R23, [R10+0x2080] ;  /* 0x002080000a177984 */ /* 0x000fe20000000800 */
[----:B0-----:R-:W-:-:S03]  /*0470*/  VIADDMNMX R17, R19, R18, R17, PT ;  /* 0x0000001213117246 */ /* 0x001fc60003800111 */
[----:B------:R-:W-:Y:S04]  /*0480*/  LDS R19, [R10+0x2000] ;  /* 0x002000000a137984 */ /* 0x000fe80000000800 */
[----:B------:R0:W-:Y:S04]  /*0490*/  STS [R10], R17 ;  /* 0x000000110a007388 */ /* 0x0001e80000000800 */
[----:B------:R-:W-:Y:S04]  /*04a0*/  LDS R20, [R14+0x2000] ;  /* 0x002000000e147984 */ /* 0x000fe80000000800 */
[----:B------:R-:W1:Y:S01]  /*04b0*/  LDS R21, [R15] ;  /* 0x000000000f157984 */ /* 0x000e620000000800 */
[----:B0-----:R-:W-:-:S02]  /*04c0*/  IMAD R17, R12, 0x4, R13 ;  /* 0x000000040c117824 */ /* 0x001fc400078e020d */
[----:B------:R-:W-:-:S05]  /*04d0*/  VIADD R12, R12, 0x20 ;  /* 0x000000200c0c7836 */ /* 0x000fca0000000000 */
[----:B------:R-:W-:Y:S02]  /*04e0*/  ISETP.NE.AND P0, PT, R12, 0x40, PT ;  /* 0x000000400c00780c */ /* 0x000fe40003f05270 */
[----:B-1----:R-:W-:Y:S02]  /*04f0*/  VIADDMNMX R19, R21, R20, R19, PT ;  /* 0x0000001415137246 */ /* 0x002fe40003800113 */
[----:B------:R-:W-:Y:S04]  /*0500*/  LDS R21, [R10+0x80] ;  /* 0x000080000a157984 */ /* 0x000fe80000000800 */
[----:B------:R-:W-:Y:S04]  /*0510*/  STS [R10+0x2000], R19 ;  /* 0x002000130a007388 */ /* 0x000fe80000000800 */
[----:B------:R-:W0:Y:S02]  /*0520*/  LDS R22, [R15+0x80] ;  /* 0x000080000f167984 */ /* 0x000e240000000800 */
[----:B0-----:R-:W-:-:S05]  /*0530*/  VIADDMNMX R21, R22, R18, R21, PT ;  /* 0x0000001216157246 */ /* 0x001fca0003800115 */
[----:B------:R-:W-:Y:S04]  /*0540*/  STS [R10+0x80], R21 ;  /* 0x000080150a007388 */ /* 0x000fe80000000800 */
[----:B------:R-:W0:Y:S02]  /*0550*/  LDS R18, [R15+0x80] ;  /* 0x000080000f127984 */ /* 0x000e240000000800 */
[----:B0-----:R-:W-:Y:S01]  /*0560*/  VIADDMNMX R23, R18, R20, R23, PT ;  /* 0x0000001412177246 */ /* 0x001fe20003800117 */
[----:B------:R-:W-:-:S04]  /*0570*/  IMAD R18, R0, 0x4, R25 ;  /* 0x0000000400127824 */ /* 0x000fc800078e0219 */
[----:B------:R-:W-:Y:S04]  /*0580*/  STS [R10+0x2080], R23 ;  /* 0x002080170a007388 */ /* 0x000fe80000000800 */
[----:B------:R-:W-:Y:S04]  /*0590*/  LDS R19, [R16] ;  /* 0x0000000010137984 */ /* 0x000fe80000000800 */
[----:B------:R-:W-:Y:S04]  /*05a0*/  LDS R20, [R17] ;  /* 0x0000000011147984 */ /* 0x000fe80000000800 */
[----:B------:R-:W0:Y:S04]  /*05b0*/  LDS R22, [R18] ;  /* 0x0000000012167984 */ /* 0x000e280000000800 */
[----:B------:R-:W-:Y:S04]  /*05c0*/  LDS R21, [R16+0x2000] ;  /* 0x0020000010157984 */ /* 0x000fe80000000800 */
[----:B------:R-:W-:Y:S01]  /*05d0*/  LDS R25, [R16+0x2080] ;  /* 0x0020800010197984 */ /* 0x000fe20000000800 */
[----:B0-----:R-:W-:-:S05]  /*05e0*/  VIADDMNMX R19, R22, R20, R19, PT ;  /* 0x0000001416137246 */ /* 0x001fca0003800113 */
[----:B------:R-:W-:Y:S04]  /*05f0*/  STS [R16], R19 ;  /* 0x0000001310007388 */ /* 0x000fe80000000800 */
[----:B------:R-:W0:Y:S02]  /*0600*/  LDS R20, [R17+0x2000] ;  /* 0x0020000011147984 */ /* 0x000e240000000800 */
[----:B0-----:R-:W-:Y:S02]  /*0610*/  VIADDMNMX R21, R22, R20, R21, PT ;  /* 0x0000001416157246 */ /* 0x001fe40003800115 */
[----:B------:R-:W-:Y:S04]  /*0620*/  LDS R20, [R16+0x80] ;  /* 0x0000800010147984 */ /* 0x000fe80000000800 */
[----:B------:R-:W-:Y:S04]  /*0630*/  STS [R16+0x2000], R21 ;  /* 0x0020001510007388 */ /* 0x000fe80000000800 */
[----:B------:R-:W-:Y:S04]  /*0640*/  LDS R23, [R17] ;  /* 0x0000000011177984 */ /* 0x000fe80000000800 */
[----:B------:R-:W0:Y:S02]  /*0650*/  LDS R22, [R18+0x80] ;  /* 0x0000800012167984 */ /* 0x000e240000000800 */
[----:B0-----:R-:W-:-:S05]  /*0660*/  VIADDMNMX R23, R22, R23, R20, PT ;  /* 0x0000001716177246 */ /* 0x001fca0003800114 */
[----:B------:R-:W-:Y:S04]  /*0670*/  STS [R16+0x80], R23 ;  /* 0x0000801710007388 */ /* 0x000fe80000000800 */
[----:B------:R-:W0:Y:S02]  /*0680*/  LDS R20, [R17+0x2000] ;  /* 0x0020000011147984 */ /* 0x000e240000000800 */
[----:B0-----:R-:W-:-:S05]  /*0690*/  VIADDMNMX R25, R20, R22, R25, PT ;  /* 0x0000001614197246 */ /* 0x001fca0003800119 */
[----:B------:R-:W-:Y:S01]  /*06a0*/  STS [R16+0x2080], R25 ;  /* 0x0020801910007388 */ /* 0x000fe20000000800 */
[----:B------:R-:W-:Y:S06]  /*06b0*/  BAR.SYNC.DEFER_BLOCKING 0x0 ;  /* 0x0000000000007b1d */ /* 0x000fec0000010000 */
[----:B------:R-:W-:Y:S04]  /*06c0*/  LDS R19, [R10] ;  /* 0x000000000a137984 */ /* 0x000fe80000000800 */
[----:B------:R-:W-:Y:S04]  /*06d0*/  LDS R20, [R14+0x4] ;  /* 0x000004000e147984 */ /* 0x000fe80000000800 */
[----:B------:R-:W0:Y:S04]  /*06e0*/  LDS R21, [R15+0x100] ;  /* 0x000100000f157984 */ /* 0x000e280000000800 */
[----:B------:R-:W-:Y:S01]  /*06f0*/  LDS R25, [R10+0x2080] ;  /* 0x002080000a197984 */ /* 0x000fe20000000800 */
[----:B0-----:R-:W-:-:S03]  /*0700*/  VIADDMNMX R19, R21, R20, R19, PT ;  /* 0x0000001415137246 */ /* 0x001fc60003800113 */
[----:B------:R-:W-:Y:S04]  /*0710*/  LDS R21, [R10+0x2000] ;  /* 0x002000000a157984 */ /* 0x000fe80000000800 */
[----:B------:R-:W-:Y:S04]  /*0720*/  STS [R10], R19 ;  /* 0x000000130a007388 */ /* 0x000fe80000000800 */
[----:B------:R-:W-:Y:S04]  /*0730*/  LDS R22, [R14+0x2004] ;  /* 0x002004000e167984 */ /* 0x000fe80000000800 */
[----:B------:R-:W0:Y:S02]  /*0740*/  LDS R23, [R15+0x100] ;  /* 0x000100000f177984 */ /* 0x000e240000000800 */
[----:B0-----:R-:W-:-:S02]  /*0750*/  VIADDMNMX R21, R23, R22, R21, PT ;  /* 0x0000001617157246 */ /* 0x001fc40003800115 */
[----:B------:R-:W-:Y:S04]  /*0760*/  LDS R23, [R10+0x80] ;  /* 0x000080000a177984 */ /* 0x000fe80000000800 */
[----:B------:R-:W-:Y:S04]  /*0770*/  STS [R10+0x2000], R21 ;  /* 0x002000150a007388 */ /* 0x000fe80000000800 */
[----:B------:R-:W0:Y:S02]  /*0780*/  LDS R24, [R15+0x180] ;  /* 0x000180000f187984 */ /* 0x000e240000000800 */
[----:B0-----:R-:W-:-:S05]  /*0790*/  VIADDMNMX R23, R24, R20, R23, PT ;  /* 0x0000001418177246 */ /* 0x001fca0003800117 */
[----:B------:R-:W-:Y:S04]  /*07a0*/  STS [R10+0x80], R23 ;  /* 0x000080170a007388 */ /* 0x000fe80000000800 */
[----:B------:R-:W0:Y:S02]  /*07b0*/  LDS R20, [R15+0x180] ;  /* 0x000180000f147984 */ /* 0x000e240000000800 */
[----:B0-----:R-:W-:-:S05]  /*07c0*/  VIADDMNMX R25, R20, R22, R25, PT ;  /* 0x0000001614197246 */ /* 0x001fca0003800119 */
[----:B------:R-:W-:Y:S04]  /*07d0*/  STS [R10+0x2080], R25 ;  /* 0x002080190a007388 */ /* 0x000fe80000000800 */
[----:B------:R-:W-:Y:S04]  /*07e0*/  LDS R19, [R16] ;  /* 0x0000000010137984 */ /* 0x000fe80000000800 */
[----:B------:R-:W-:Y:S04]  /*07f0*/  LDS R20, [R17+0x4] ;  /* 0x0000040011147984 */ /* 0x000fe80000000800 */
[----:B------:R-:W0:Y:S04]  /*0800*/  LDS R22, [R18+0x100] ;  /* 0x0001000012167984 */ /* 0x000e280000000800 */
        /* <DEDUP_REMOVED lines=8> */
[----:B------:R-:W-:Y:S04]  /*0890*/  LDS R23, [R17+0x4] ;  /* 0x0000040011177984 */ /* 0x000fe80000000800 */
        /* <DEDUP_REMOVED lines=1115> */
[----:B------:R0:W-:Y:S01]  /*4e50*/  STS [R16+0x2080], R23 ;  /* 0x0020801710007388 */ /* 0x0001e20000000800 */
[----:B------:R-:W-:Y:S06]  /*4e60*/  BAR.SYNC.DEFER_BLOCKING 0x0 ;  /* 0x0000000000007b1d */ /* 0x000fec0000010000 */
[----:B------:R-:W-:Y:S05]  /*4e70*/  @P0 BRA `(.L_x_2) ;  /* 0xffffffb4005c0947 */ /* 0x000fea000383ffff */
[----:B------:R-:W1:Y:S04]  /*4e80*/  LDS R11, [R10] ;  /* 0x000000000a0b7984 */ /* 0x000e680000000800 */
[----:B------:R-:W2:Y:S04]  /*4e90*/  LDS R13, [R10+0x2000] ;  /* 0x002000000a0d7984 */ /* 0x000ea80000000800 */
[----:B------:R-:W3:Y:S04]  /*4ea0*/  LDS R15, [R10+0x80] ;  /* 0x000080000a0f7984 */ /* 0x000ee80000000800 */
[----:B------:R-:W4:Y:S04]  /*4eb0*/  LDS R17, [R10+0x2080] ;  /* 0x002080000a117984 */ /* 0x000f280000000800 */
[----:B------:R-:W5:Y:S04]  /*4ec0*/  LDS R19, [R16] ;  /* 0x0000000010137984 */ /* 0x000f680000000800 */
[----:B------:R-:W5:Y:S04]  /*4ed0*/  LDS R21, [R16+0x2000] ;  /* 0x0020000010157984 */ /* 0x000f680000000800 */
[----:B0-----:R-:W0:Y:S04]  /*4ee0*/  LDS R23, [R16+0x80] ;  /* 0x0000800010177984 */ /* 0x001e280000000800 */
[----:B------:R-:W0:Y:S04]  /*4ef0*/  LDS R25, [R16+0x2080] ;  /* 0x0020800010197984 */ /* 0x000e280000000800 */
[----:B-1----:R-:W-:Y:S04]  /*4f00*/  STG.E desc[UR8][R2.64], R11 ;  /* 0x0000000b02007986 */ /* 0x002fe8000c101908 */
[----:B--2---:R-:W-:Y:S04]  /*4f10*/  STG.E desc[UR8][R6.64], R13 ;  /* 0x0000000d06007986 */ /* 0x004fe8000c101908 */
[----:B---3--:R-:W-:Y:S04]  /*4f20*/  STG.E desc[UR8][R2.64+0x80], R15 ;  /* 0x0000800f02007986 */ /* 0x008fe8000c101908 */
[----:B----4-:R-:W-:Y:S04]  /*4f30*/  STG.E desc[UR8][R6.64+0x80], R17 ;  /* 0x0000801106007986 */ /* 0x010fe8000c101908 */
[----:B-----5:R-:W-:Y:S04]  /*4f40*/  STG.E desc[UR8][R4.64], R19 ;  /* 0x0000001304007986 */ /* 0x020fe8000c101908 */
[----:B------:R-:W-:Y:S04]  /*4f50*/  STG.E desc[UR8][R8.64], R21 ;  /* 0x0000001508007986 */ /* 0x000fe8000c101908 */
[----:B0-----:R-:W-:Y:S04]  /*4f60*/  STG.E desc[UR8][R4.64+0x80], R23 ;  /* 0x0000801704007986 */ /* 0x001fe8000c101908 */
[----:B------:R-:W-:Y:S01]  /*4f70*/  STG.E desc[UR8][R8.64+0x80], R25 ;  /* 0x0000801908007986 */ /* 0x000fe2000c101908 */
[----:B------:R-:W-:Y:S05]  /*4f80*/  EXIT ;  /* 0x000000000000794d */ /* 0x000fea0003800000 */
.L_x_3:
        /* <DEDUP_REMOVED lines=15> */
.L_x_7:


//--------------------- .text._Z6Phase1Piii       --------------------------
	.section	.text._Z6Phase1Piii,"ax",@progbits
	.align	128
        .global         _Z6Phase1Piii
        .type           _Z6Phase1Piii,@function
        .size           _Z6Phase1Piii,(.L_x_8 - _Z6Phase1Piii)
        .other          _Z6Phase1Piii,@"STO_CUDA_ENTRY STV_DEFAULT"
_Z6Phase1Piii:
.text._Z6Phase1Piii:
[----:B------:R-:W-:Y:S01]  /*0000*/  LDC R1, c[0x0][0x37c] ;  /* 0x0000df00ff017b82 */ /* 0x000fe20000000800 */
[----:B------:R-:W0:Y:S07]  /*0010*/  S2R R7, SR_TID.X ;  /* 0x0000000000077919 */ /* 0x000e2e0000002100 */
[----:B------:R-:W0:Y:S01]  /*0020*/  LDC.64 R10, c[0x0][0x388] ;  /* 0x0000e200ff0a7b82 */ /* 0x000e220000000a00 */
[----:B------:R-:W1:Y:S01]  /*0030*/  LDCU.64 UR6, c[0x0][0x358] ;  /* 0x00006b00ff0677ac */ /* 0x000e620008000a00 */
[----:B------:R-:W2:Y:S06]  /*0040*/  S2R R9, SR_TID.Y ;  /* 0x0000000000097919 */ /* 0x000eac0000002200 */
[----:B------:R-:W3:Y:S01]  /*0050*/  LDC.64 R2, c[0x0][0x380] ;  /* 0x0000e000ff027b82 */ /* 0x000ee20000000a00 */
[----:B0-----:R-:W-:-:S02]  /*0060*/  IMAD R0, R10, 0x40, R7 ;  /* 0x000000400a007824 */ /* 0x001fc400078e0207 */
[----:B--2---:R-:W-:-:S04]  /*0070*/  IMAD R4, R10, 0x40, R9 ;  /* 0x000000400a047824 */ /* 0x004fc800078e0209 */
[----:B------:R-:W-:-:S04]  /*0080*/  IMAD R5, R4, R11, R0 ;  /* 0x0000000b04057224 */ /* 0x000fc800078e0200 */
[----:B---3--:R-:W-:-:S04]  /*0090*/  IMAD.WIDE R2, R5, 0x4, R2 ;  /* 0x0000000405027825 */ /* 0x008fc800078e0202 */
[----:B------:R-:W-:Y:S01]  /*00a0*/  IMAD.SHL.U32 R5, R11, 0x20, RZ ;  /* 0x000000200b057824 */ /* 0x000fe200078e00ff */
[----:B-1----:R-:W2:Y:S03]  /*00b0*/  LDG.E R15, desc[UR6][R2.64+0x80] ;  /* 0x00008006020f7981 */ /* 0x002ea6000c1e1900 */
[----:B------:R-:W-:Y:S01]  /*00c0*/  IMAD.WIDE R4, R5, 0x4, R2 ;  /* 0x0000000405047825 */ /* 0x000fe200078e0202 */
[----:B------:R-:W3:Y:S04]  /*00d0*/  LDG.E R11, desc[UR6][R2.64] ;  /* 0x00000006020b7981 */ /* 0x000ee8000c1e1900 */
[----:B------:R-:W4:Y:S04]  /*00e0*/  LDG.E R13, desc[UR6][R4.64] ;  /* 0x00000006040d7981 */ /* 0x000f28000c1e1900 */
[----:B------:R-:W5:Y:S01]  /*00f0*/  LDG.E R17, desc[UR6][R4.64+0x80] ;  /* 0x0000800604117981 */ /* 0x000f62000c1e1900 */
[----:B------:R-:W0:Y:S01]  /*0100*/  S2UR UR5, SR_CgaCtaId ;  /* 0x00000000000579c3 */ /* 0x000e220000008800 */
[----:B------:R-:W-:-:S02]  /*0110*/  UMOV UR4, 0x400 ;  /* 0x0000040000047882 */ /* 0x000fc40000000000 */
[----:B0-----:R-:W-:-:S06]  /*0120*/  ULEA UR4, UR5, UR4, 0x18 ;  /* 0x0000000405047291 */ /* 0x001fcc000f8ec0ff */
[----:B------:R-:W-:-:S05]  /*0130*/  LEA R0, R9, UR4, 0x8 ;  /* 0x0000000409007c11 */ /* 0x000fca000f8e40ff */
[----:B------:R-:W-:Y:S02]  /*0140*/  IMAD R6, R7, 0x4, R0 ;  /* 0x0000000407067824 */ /* 0x000fe400078e0200 */
[----:B------:R-:W-:-:S03]  /*0150*/  IMAD.MOV.U32 R9, RZ, RZ, RZ ;  /* 0x000000ffff097224 */ /* 0x000fc600078e00ff */
[----:B--2---:R0:W-:Y:S04]  /*0160*/  STS [R6+0x80], R15 ;  /* 0x0000800f06007388 */ /* 0x0041e80000000800 */
[----:B---3--:R0:W-:Y:S04]  /*0170*/  STS [R6], R11 ;  /* 0x0000000b06007388 */ /* 0x0081e80000000800 */
[----:B----4-:R0:W-:Y:S04]  /*0180*/  STS [R6+0x2000], R13 ;  /* 0x0020000d06007388 */ /* 0x0101e80000000800 */
[----:B-----5:R0:W-:Y:S01]  /*0190*/  STS [R6+0x2080], R17 ;  /* 0x0020801106007388 */ /* 0x0201e20000000800 */
[----:B------:R-:W-:Y:S06]  /*01a0*/  BAR.SYNC.DEFER_BLOCKING 0x0 ;  /* 0x0000000000007b1d */ /* 0x000fec0000010000 */
.L_x_4:
[C---:B------:R-:W-:Y:S01]  /*01b0*/  LEA R10, R9.reuse, UR4, 0x8 ;  /* 0x00000004090a7c11 */ /* 0x040fe2000f8e40ff */
[C---:B------:R-:W-:Y:S01]  /*01c0*/  IMAD R8, R9.reuse, 0x4, R0 ;  /* 0x0000000409087824 */ /* 0x040fe200078e0200 */
[----:B0-----:R-:W-:Y:S01]  /*01d0*/  LDS R11, [R6] ;  /* 0x00000000060b7984 */ /* 0x001fe20000000800 */
[----:B------:R-:W-:Y:S02]  /*01e0*/  VIADD R9, R9, 0x20 ;  /* 0x0000002009097836 */ /* 0x000fe40000000000 */
[----:B------:R-:W-:Y:S01]  /*01f0*/  IMAD R10, R7, 0x4, R10 ;  /* 0x00000004070a7824 */ /* 0x000fe200078e020a */
[----:B------:R-:W-:Y:S02]  /*0200*/  LDS R12, [R8] ;  /* 0x00000000080c7984 */ /* 0x000fe40000000800 */
[----:B------:R-:W-:Y:S02]  /*0210*/  ISETP.NE.AND P0, PT, R9, 0x40, PT ;  /* 0x000000400900780c */ /* 0x000fe40003f05270 */
[----:B-1----:R-:W0:Y:S02]  /*0220*/  LDS R13, [R10] ;  /* 0x000000000a0d7984 */ /* 0x002e240000000800 */
[----:B0-----:R-:W-:-:S02]  /*0230*/  VIADDMNMX R11, R13, R12, R11, PT ;  /* 0x0000000c0d0b7246 */ /* 0x001fc4000380010b */
[----:B------:R-:W-:Y:S04]  /*0240*/  LDS R12, [R6+0x2000] ;  /* 0x00200000060c7984 */ /* 0x000fe80000000800 */
[----:B------:R-:W-:Y:S04]  /*0250*/  STS [R6], R11 ;  /* 0x0000000b06007388 */ /* 0x000fe80000000800 */
[----:B------:R-:W-:Y:S04]  /*0260*/  LDS R13, [R8+0x2000] ;  /* 0x00200000080d7984 */ /* 0x000fe80000000800 */
[----:B------:R-:W0:Y:S02]  /*0270*/  LDS R14, [R10] ;  /* 0x000000000a0e7984 */ /* 0x000e240000000800 */
[----:B0-----:R-:W-:-:S02]  /*0280*/  VIADDMNMX R13, R14, R13, R12, PT ;  /* 0x0000000d0e0d7246 */ /* 0x001fc4000380010c */
[----:B------:R-:W-:Y:S04]  /*0290*/  LDS R12, [R6+0x80] ;  /* 0x00008000060c7984 */ /* 0x000fe80000000800 */
[----:B------:R-:W-:Y:S04]  /*02a0*/  STS [R6+0x2000], R13 ;  /* 0x0020000d06007388 */ /* 0x000fe80000000800 */
[----:B------:R-:W-:Y:S04]  /*02b0*/  LDS R15, [R8] ;  /* 0x00000000080f7984 */ /* 0x000fe80000000800 */
[----:B------:R-:W0:Y:S02]  /*02c0*/  LDS R14, [R10+0x80] ;  /* 0x000080000a0e7984 */ /* 0x000e240000000800 */
[----:B0-----:R-:W-:-:S02]  /*02d0*/  VIADDMNMX R15, R14, R15, R12, PT ;  /* 0x0000000f0e0f7246 */ /* 0x001fc4000380010c */
[----:B------:R-:W-:Y:S04]  /*02e0*/  LDS R12, [R6+0x2080] ;  /* 0x00208000060c7984 */ /* 0x000fe80000000800 */
[----:B------:R-:W-:Y:S04]  /*02f0*/  STS [R6+0x80], R15 ;  /* 0x0000800f06007388 */ /* 0x000fe80000000800 */
[----:B------:R-:W-:Y:S04]  /*0300*/  LDS R11, [R8+0x2000] ;  /* 0x00200000080b7984 */ /* 0x000fe80000000800 */
        /* <DEDUP_REMOVED lines=13> */
[----:B0-----:R-:W-:-:S05]  /*03e0*/  VIADDMNMX R15, R14, R15, R12, PT ;  /* 0x0000000f0e0f7246 */ /* 0x001fca000380010c */
[----:B------:R-:W-:Y:S04]  /*03f0*/  STS [R6+0x2000], R15 ;  /* 0x0020000f06007388 */ /* 0x000fe80000000800 */
[----:B------:R-:W-:Y:S04]  /*0400*/  LDS R12, [R8+0x4] ;  /* 0x00000400080c7984 */ /* 0x000fe80000000800 */
        /* <DEDUP_REMOVED lines=11> */
[----:B------:R-:W0:Y:S02]  /*04c0*/  LDS R14, [R10+0x200] ;  /* 0x000200000a0e7984 */ /* 0x000e240000000800 */
[----:B0-----:R-:W-:-:S02]  /*04d0*/  VIADDMNMX R15, R14, R15, R12, PT ;  /* 0x0000000f0e0f7246 */ /* 0x001fc4000380010c */
[----:B------:R-:W-:Y:S04]  /*04e0*/  LDS R12, [R6+0x2000] ;  /* 0x00200000060c7984 */ /* 0x000fe80000000800 */
[----:B------:R-:W-:Y:S04]  /*04f0*/  STS [R6], R15 ;  /* 0x0000000f06007388 */ /* 0x000fe80000000800 */
[----:B------:R-:W-:Y:S04]  /*0500*/  LDS R11, [R8+0x2008] ;  /* 0x00200800080b7984 */ /* 0x000fe80000000800 */
[----:B------:R-:W0:Y:S02]  /*0510*/  LDS R14, [R10+0x200] ;  /* 0x000200000a0e7984 */ /* 0x000e240000000800 */
[----:B0-----:R-:W-:-:S02]  /*0520*/  VIADDMNMX R11, R14, R11, R12, PT ;  /* 0x0000000b0e0b7246 */ /* 0x001fc4000380010c */
[----:B------:R-:W-:Y:S04]  /*0530*/  LDS R12, [R6+0x80] ;  /* 0x00008000060c7984 */ /* 0x000fe80000000800 */
        /* <DEDUP_REMOVED lines=618> */
[----:B------:R1:W-:Y:S01]  /*2be0*/  STS [R6+0x2080], R13 ;  /* 0x0020800d06007388 */ /* 0x0003e20000000800 */
[----:B------:R-:W-:Y:S06]  /*2bf0*/  BAR.SYNC.DEFER_BLOCKING 0x0 ;  /* 0x0000000000007b1d */ /* 0x000fec0000010000 */
[----:B------:R-:W-:Y:S05]  /*2c00*/  @P0 BRA `(.L_x_4) ;  /* 0xffffffd400680947 */ /* 0x000fea000383ffff */
[----:B------:R-:W0:Y:S04]  /*2c10*/  LDS R7, [R6] ;  /* 0x0000000006077984 */ /* 0x000e280000000800 */
[----:B------:R-:W2:Y:S04]  /*2c20*/  LDS R9, [R6+0x2000] ;  /* 0x0020000006097984 */ /* 0x000ea80000000800 */
[----:B------:R-:W3:Y:S04]  /*2c30*/  LDS R11, [R6+0x80] ;  /* 0x00008000060b7984 */ /* 0x000ee80000000800 */
[----:B-1----:R-:W1:Y:S04]  /*2c40*/  LDS R13, [R6+0x2080] ;  /* 0x00208000060d7984 */ /* 0x002e680000000800 */
[----:B0-----:R-:W-:Y:S04]  /*2c50*/  STG.E desc[UR6][R2.64], R7 ;  /* 0x0000000702007986 */ /* 0x001fe8000c101906 */
[----:B--2---:R-:W-:Y:S04]  /*2c60*/  STG.E desc[UR6][R4.64], R9 ;  /* 0x0000000904007986 */ /* 0x004fe8000c101906 */
[----:B---3--:R-:W-:Y:S04]  /*2c70*/  STG.E desc[UR6][R2.64+0x80], R11 ;  /* 0x0000800b02007986 */ /* 0x008fe8000c101906 */
[----:B-1----:R-:W-:Y:S01]  /*2c80*/  STG.E desc[UR6][R4.64+0x80], R13 ;  /* 0x0000800d04007986 */ /* 0x002fe2000c101906 */
[----:B------:R-:W-:Y:S05]  /*2c90*/  EXIT ;  /* 0x000000000000794d */ /* 0x000fea0003800000 */
.L_x_5:
        /* <DEDUP_REMOVED lines=14> */
.L_x_8:


//--------------------- .nv.shared._Z6Phase3Piii  --------------------------
	.section	.nv.shared._Z6Phase3Piii,"aw",@nobits
	.sectionflags	@""
	.align	4
.nv.shared._Z6Phase3Piii:
	.zero		50176


//--------------------- .nv.shared.reserved.0     --------------------------
	.section	.nv.shared.reserved.0,"aw",@nobits
	.weak		__nv_reservedSMEM_offset_0_alias
	.size		__nv_reservedSMEM_offset_0_alias, 0, 64
	.other		__nv_reservedSMEM_offset_0_alias,@"STO_CUDA_RESERVED_SHARED STV_DEFAULT"
__nv_reservedSMEM_offset_0_alias:
	.zero		0
	.zero		64


//--------------------- .nv.shared._Z6Phase2Piii  --------------------------
	.section	.nv.shared._Z6Phase2Piii,"aw",@nobits
	.sectionflags	@""
	.align	4
.nv.shared._Z6Phase2Piii:
	.zero		50176


//--------------------- .nv.shared._Z6Phase1Piii  --------------------------
	.section	.nv.shared._Z6Phase1Piii,"aw",@nobits
	.sectionflags	@""
	.align	4
.nv.shared._Z6Phase1Piii:
	.zero		17408


//--------------------- .nv.constant0._Z6Phase3Piii --------------------------
	.section	.nv.constant0._Z6Phase3Piii,"a",@progbits
	.sectionflags	@""
	.align	4
.nv.constant0._Z6Phase3Piii:
	.zero		912


//--------------------- .nv.constant0._Z6Phase2Piii --------------------------
	.section	.nv.constant0._Z6Phase2Piii,"a",@progbits
	.sectionflags	@""
	.align	4
.nv.constant0._Z6Phase2Piii:
	.zero		912


//--------------------- .nv.constant0._Z6Phase1Piii --------------------------
	.section	.nv.constant0._Z6Phase1Piii,"a",@progbits
	.sectionflags	@""
	.align	4
.nv.constant0._Z6Phase1Piii:
	.zero		912


//--------------------- SYMBOLS --------------------------

	.type		.nv.reservedSmem.offset0,@object
	.size		.nv.reservedSmem.offset0,0x4
	.type		.nv.reservedSmem.cap,@object
	.size		.nv.reservedSmem.cap,0x4
